def gluon_tcgen05(
    a_ptr,
    b_ptr,
    c_ptr,
    M,
    N,
    K,
    stride_am,
    stride_bk,
    stride_cm,
    BLOCK_M: gl.constexpr,
    BLOCK_N: gl.constexpr,
    BLOCK_K: gl.constexpr,
    DTYPE: gl.constexpr,
    A_LAYOUT: gl.constexpr,
    B_LAYOUT: gl.constexpr,
    C_LAYOUT: gl.constexpr,
    B_SHAPE: gl.constexpr,
    TMEM_LAYOUT: gl.constexpr,
    TMEM_REG: gl.constexpr,
    TRANS_B: gl.constexpr,
    NUM_BUFFERS: gl.constexpr,
):
    a_desc = tma.make_tensor_descriptor(
        a_ptr, [M, K], [stride_am, 1], [BLOCK_M, BLOCK_K], A_LAYOUT
    )
    b_desc = tma.make_tensor_descriptor(
        b_ptr,
        [N, K] if TRANS_B else [K, N],
        [stride_bk, 1],
        B_SHAPE,
        B_LAYOUT,
    )
    c_desc = tma.make_tensor_descriptor(
        c_ptr, [M, N], [stride_cm, 1], [BLOCK_M, BLOCK_N], C_LAYOUT
    )

    a_bufs = gl.allocate_shared_memory(
        DTYPE, [NUM_BUFFERS, BLOCK_M, BLOCK_K], A_LAYOUT
    )
    b_bufs = gl.allocate_shared_memory(DTYPE, [NUM_BUFFERS] + B_SHAPE, B_LAYOUT)

    pid_m = gl.program_id(0)
    pid_n = gl.program_id(1)
    off_m = pid_m * BLOCK_M
    off_n = pid_n * BLOCK_N

    tma_bars = gl.allocate_shared_memory(
        gl.int64, [NUM_BUFFERS, 1], mbarrier.MBarrierLayout()
    )
    mma_bars = gl.allocate_shared_memory(
        gl.int64, [NUM_BUFFERS, 1], mbarrier.MBarrierLayout()
    )
    for i in gl.static_range(NUM_BUFFERS):
        mbarrier.init(tma_bars.index(i), count=1)
        mbarrier.init(mma_bars.index(i), count=1)

    acc_tmem = allocate_tensor_memory(gl.float32, [BLOCK_M, BLOCK_N], TMEM_LAYOUT)
    idx = 0
    phase = 0
    use_acc = False
    for k in range(0, K, BLOCK_K):
        a = a_bufs.index(idx)
        b = b_bufs.index(idx)
        tma_bar = tma_bars.index(idx)
        mma_bar = mma_bars.index(idx)
        mbarrier.expect(
            tma_bar, a_desc.block_type.nbytes + b_desc.block_type.nbytes
        )
        tma.async_copy_global_to_shared(a_desc, [off_m, k], tma_bar, a)
        tma.async_copy_global_to_shared(
            b_desc, [off_n, k] if TRANS_B else [k, off_n], tma_bar, b
        )
        mbarrier.wait(tma_bar, phase=phase)

        if TRANS_B:
            b = b.permute((1, 0))
        tcgen05_mma(a, b, acc_tmem, use_acc=use_acc)
        tcgen05_commit(mma_bar)
        mbarrier.wait(mma_bar, phase=phase)
        use_acc = True

        idx += 1
        if idx == NUM_BUFFERS:
            idx = 0
            phase ^= 1

    for i in gl.static_range(NUM_BUFFERS):
        mbarrier.invalidate(tma_bars.index(i))
        mbarrier.invalidate(mma_bars.index(i))

    acc = acc_tmem.load(TMEM_REG)
    c_smem = gl.allocate_shared_memory(DTYPE, [BLOCK_M, BLOCK_N], C_LAYOUT)
    c_smem.store(acc.to(DTYPE))
    fence_async_shared()
    tma.async_copy_shared_to_global(c_desc, [off_m, off_n], c_smem)
    tma.store_wait(pendings=0)

# config = {"BLOCK_K": 128, "BLOCK_M": 64, "BLOCK_N": 128, "arch": "sm_100", "dtype": "bf16", "num_buffers": 3, "num_warps": 4, "trans_b": 0}
# arch = sm_100


// ===== COMPILED SASS (sm_100a) =====

	.target	sm_100a

	.elftype	@"ET_EXEC"


//--------------------- .note.nv.tkinfo           --------------------------
	.section	.note.nv.tkinfo,"",@"SHT_NOTE"
	.sectionflags	@"SHF_NOTE_NV_TKINFO"
	.tkinfo
        /*0018*/ 	.word	0x00000081
        /*0030*/ 	.string	""
        /*0030*/ 	.string	"ptxas-blackwell"
        /*0030*/ 	.string	"Cuda compilation tools, release 12.9, V12.9.86"
        /*0030*/ 	.string	"Build cuda_12.9.r12.9/compiler.36037853_0"
        /*0030*/ 	.string	"-v  -suppress-debug-info  -lineinfo  -arch sm_100a "



//--------------------- .note.nv.cuver            --------------------------
	.section	.note.nv.cuver,"",@"SHT_NOTE"
	.sectionflags	@"SHF_NOTE_NV_CUVER"
        /*0018*/ 	.short	0x0001
        /*001a*/ 	.short	0x0064
        /*001c*/ 	.short	0x0001
        /*001e*/ 	.short	0x0000
        /*0020*/ 	.short	0x0001
        /*0022*/ 	.short	0x0000


//--------------------- .nv.info                  --------------------------
	.section	.nv.info,"",@"SHT_CUDA_INFO"
	.align	4


	//----- nvinfo : EIATTR_REGCOUNT
	.align		4
        /*0000*/ 	.byte	0x04, 0x2f
        /*0002*/ 	.short	(.L_4 - .L_3)
	.align		4
.L_3:
        /*0004*/ 	.word	index@(gluon_tcgen05)
        /*0008*/ 	.word	0x00000047


	//----- nvinfo : EIATTR_FRAME_SIZE
	.align		4
.L_4:
        /*000c*/ 	.byte	0x04, 0x11
        /*000e*/ 	.short	(.L_6 - .L_5)
	.align		4
.L_5:
        /*0010*/ 	.word	index@($__internal_2_$__cuda_sm10x_tcgen05_guardrail_trap_unallocated_columns_being_dealloced)
        /*0014*/ 	.word	0x00000000


	//----- nvinfo : EIATTR_FRAME_SIZE
	.align		4
.L_6:
        /*0018*/ 	.byte	0x04, 0x11
        /*001a*/ 	.short	(.L_8 - .L_7)
	.align		4
.L_7:
        /*001c*/ 	.word	index@($__internal_1_$__cuda_sm10x_tcgen05_guardrail_trap_phase_invalid_during_alloc)
        /*0020*/ 	.word	0x00000000


	//----- nvinfo : EIATTR_FRAME_SIZE
	.align		4
.L_8:
        /*0024*/ 	.byte	0x04, 0x11
        /*0026*/ 	.short	(.L_10 - .L_9)
	.align		4
.L_9:
        /*0028*/ 	.word	index@($__internal_0_$__cuda_sm10x_tcgen05_guardrail_trap_col_being_dealloced_not_returned_by_alloc)
        /*002c*/ 	.word	0x00000000


	//----- nvinfo : EIATTR_FRAME_SIZE
	.align		4
.L_10:
        /*0030*/ 	.byte	0x04, 0x11
        /*0032*/ 	.short	(.L_12 - .L_11)
	.align		4
.L_11:
        /*0034*/ 	.word	index@(gluon_tcgen05)
        /*0038*/ 	.word	0x00000000


	//----- nvinfo : EIATTR_MIN_STACK_SIZE
	.align		4
.L_12:
        /*003c*/ 	.byte	0x04, 0x12
        /*003e*/ 	.short	(.L_14 - .L_13)
	.align		4
.L_13:
        /*0040*/ 	.word	index@(gluon_tcgen05)
        /*0044*/ 	.word	0x00000000
.L_14:


//--------------------- .nv.info.gluon_tcgen05    --------------------------
	.section	.nv.info.gluon_tcgen05,"",@"SHT_CUDA_INFO"
	.sectionflags	@""
	.align	4


	//----- nvinfo : EIATTR_CUDA_API_VERSION
	.align		4
        /*0000*/ 	.byte	0x04, 0x37
        /*0002*/ 	.short	(.L_16 - .L_15)
.L_15:
        /*0004*/ 	.word	0x00000081


	//----- nvinfo : EIATTR_KPARAM_INFO
	.align		4
.L_16:
        /*0008*/ 	.byte	0x04, 0x17
        /*000a*/ 	.short	(.L_18 - .L_17)
.L_17:
        /*000c*/ 	.word	0x00000000
        /*0010*/ 	.short	0x000a
        /*0012*/ 	.short	0x0048
        /*0014*/ 	.byte	0x00, 0xf4, 0x21, 0x00


	//----- nvinfo : EIATTR_KPARAM_INFO
	.align		4
.L_18:
        /*0018*/ 	.byte	0x04, 0x17
        /*001a*/ 	.short	(.L_20 - .L_19)
.L_19:
        /*001c*/ 	.word	0x00000000
        /*0020*/ 	.short	0x0009
        /*0022*/ 	.short	0x0040
        /*0024*/ 	.byte	0x00, 0xf4, 0x21, 0x00


	//----- nvinfo : EIATTR_KPARAM_INFO
	.align		4
.L_20:
        /*0028*/ 	.byte	0x04, 0x17
        /*002a*/ 	.short	(.L_22 - .L_21)
.L_21:
        /*002c*/ 	.word	0x00000000
        /*0030*/ 	.short	0x0008
        /*0032*/ 	.short	0x0038
        /*0034*/ 	.byte	0x00, 0xf0, 0x21, 0x00


	//----- nvinfo : EIATTR_KPARAM_INFO
	.align		4
.L_22:
        /*0038*/ 	.byte	0x04, 0x17
        /*003a*/ 	.short	(.L_24 - .L_23)
.L_23:
        /*003c*/ 	.word	0x00000000
        /*0040*/ 	.short	0x0007
        /*0042*/ 	.short	0x0030
        /*0044*/ 	.byte	0x00, 0xf0, 0x21, 0x00


	//----- nvinfo : EIATTR_KPARAM_INFO
	.align		4
.L_24:
        /*0048*/ 	.byte	0x04, 0x17
        /*004a*/ 	.short	(.L_26 - .L_25)
.L_25:
        /*004c*/ 	.word	0x00000000
        /*0050*/ 	.short	0x0006
        /*0052*/ 	.short	0x0028
        /*0054*/ 	.byte	0x00, 0xf0, 0x21, 0x00


	//----- nvinfo : EIATTR_KPARAM_INFO
	.align		4
.L_26:
        /*0058*/ 	.byte	0x04, 0x17
        /*005a*/ 	.short	(.L_28 - .L_27)
.L_27:
        /*005c*/ 	.word	0x00000000
        /*0060*/ 	.short	0x0005
        /*0062*/ 	.short	0x0020
        /*0064*/ 	.byte	0x00, 0xf0, 0x11, 0x00


	//----- nvinfo : EIATTR_KPARAM_INFO
	.align		4
.L_28:
        /*0068*/ 	.byte	0x04, 0x17
        /*006a*/ 	.short	(.L_30 - .L_29)
.L_29:
        /*006c*/ 	.word	0x00000000
        /*0070*/ 	.short	0x0004
        /*0072*/ 	.short	0x001c
        /*0074*/ 	.byte	0x00, 0xf0, 0x11, 0x00


	//----- nvinfo : EIATTR_KPARAM_INFO
	.align		4
.L_30:
        /*0078*/ 	.byte	0x04, 0x17
        /*007a*/ 	.short	(.L_32 - .L_31)
.L_31:
        /*007c*/ 	.word	0x00000000
        /*0080*/ 	.short	0x0003
        /*0082*/ 	.short	0x0018
        /*0084*/ 	.byte	0x00, 0xf0, 0x11, 0x00


	//----- nvinfo : EIATTR_KPARAM_INFO
	.align		4
.L_32:
        /*0088*/ 	.byte	0x04, 0x17
        /*008a*/ 	.short	(.L_34 - .L_33)
.L_33:
        /*008c*/ 	.word	0x00000000
        /*0090*/ 	.short	0x0002
        /*0092*/ 	.short	0x0010
        /*0094*/ 	.byte	0x00, 0xf4, 0x21, 0x00


	//----- nvinfo : EIATTR_KPARAM_INFO
	.align		4
.L_34:
        /*0098*/ 	.byte	0x04, 0x17
        /*009a*/ 	.short	(.L_36 - .L_35)
.L_35:
        /*009c*/ 	.word	0x00000000
        /*00a0*/ 	.short	0x0001
        /*00a2*/ 	.short	0x0008
        /*00a4*/ 	.byte	0x00, 0xf4, 0x21, 0x00


	//----- nvinfo : EIATTR_KPARAM_INFO
	.align		4
.L_36:
        /*00a8*/ 	.byte	0x04, 0x17
        /*00aa*/ 	.short	(.L_38 - .L_37)
.L_37:
        /*00ac*/ 	.word	0x00000000
        /*00b0*/ 	.short	0x0000
        /*00b2*/ 	.short	0x0000
        /*00b4*/ 	.byte	0x00, 0xf4, 0x21, 0x00


	//----- nvinfo : EIATTR_AT_ENTRY_FRAGMENTS
	.align		4
.L_38:
        /*00b8*/ 	.byte	0x04, 0x4f
        /*00ba*/ 	.short	(.L_40 - .L_39)


	//   ....[0]....
.L_39:
        /*00bc*/ 	.word	0x00000004


	//----- nvinfo : EIATTR_RESERVED_SMEM_USED
	.align		4
.L_40:
        /*00c0*/ 	.byte	0x01, 0x41
	.zero		2


	//----- nvinfo : EIATTR_SPARSE_MMA_MASK
	.align		4
        /*00c4*/ 	.byte	0x03, 0x50
        /*00c6*/ 	.short	0x0000


	//----- nvinfo : EIATTR_TCGEN05_1CTA_USED
	.align		4
        /*00c8*/ 	.byte	0x01, 0x51
	.zero		2


	//----- nvinfo : EIATTR_MAXREG_COUNT
	.align		4
        /*00cc*/ 	.byte	0x03, 0x1b
        /*00ce*/ 	.short	0x00ff


	//----- nvinfo : EIATTR_NUM_BARRIERS
	.align		4
        /*00d0*/ 	.byte	0x02, 0x4c
        /*00d2*/ 	.byte	0x01
	.zero		1


	//----- nvinfo : EIATTR_INT_WARP_WIDE_INSTR_OFFSETS
	.align		4
        /*00d4*/ 	.byte	0x04, 0x31
        /*00d6*/ 	.short	(.L_42 - .L_41)


	//   ....[0]....
.L_41:
        /*00d8*/ 	.word	0x00001720


	//   ....[1]....
        /*00dc*/ 	.word	0x00001740


	//   ....[2]....
        /*00e0*/ 	.word	0x000017c0


	//   ....[3]....
        /*00e4*/ 	.word	0x00001ac0


	//   ....[4]....
        /*00e8*/ 	.word	0x00001ad0


	//   ....[5]....
        /*00ec*/ 	.word	0x00001b20


	//   ....[6]....
        /*00f0*/ 	.word	0x00001b30


	//   ....[7]....
        /*00f4*/ 	.word	0x00001f70


	//   ....[8]....
        /*00f8*/ 	.word	0x00001f80


	//   ....[9]....
        /*00fc*/ 	.word	0x00002100


	//   ....[10]....
        /*0100*/ 	.word	0x00002150


	//   ....[11]....
        /*0104*/ 	.word	0x00002190


	//   ....[12]....
        /*0108*/ 	.word	0x000021b0


	//   ....[13]....
        /*010c*/ 	.word	0x00002680


	//   ....[14]....
        /*0110*/ 	.word	0x00002690


	//   ....[15]....
        /*0114*/ 	.word	0x00002a00


	//   ....[16]....
        /*0118*/ 	.word	0x00002a10


	//   ....[17]....
        /*011c*/ 	.word	0x00002f00


	//   ....[18]....
        /*0120*/ 	.word	0x00002f50


	//----- nvinfo : EIATTR_COOP_GROUP_MASK_REGIDS
	.align		4
.L_42:
        /*0124*/ 	.byte	0x04, 0x29
        /*0126*/ 	.short	(.L_44 - .L_43)


	//   ....[0]....
.L_43:
        /*0128*/ 	.word	0xffffffff


	//   ....[1]....
        /*012c*/ 	.word	0xffffffff


	//   ....[2]....
        /*0130*/ 	.word	0xffffffff


	//   ....[3]....
        /*0134*/ 	.word	0xffffffff


	//   ....[4]....
        /*0138*/ 	.word	0xffffffff


	//   ....[5]....
        /*013c*/ 	.word	0xffffffff


	//   ....[6]....
        /*0140*/ 	.word	0xffffffff


	//   ....[7]....
        /*0144*/ 	.word	0xffffffff


	//   ....[8]....
        /*0148*/ 	.word	0xffffffff


	//   ....[9]....
        /*014c*/ 	.word	0xffffffff


	//----- nvinfo : EIATTR_COOP_GROUP_INSTR_OFFSETS
	.align		4
.L_44:
        /*0150*/ 	.byte	0x04, 0x28
        /*0152*/ 	.short	(.L_46 - .L_45)


	//   ....[0]....
.L_45:
        /*0154*/ 	.word	0x00000050


	//   ....[1]....
        /*0158*/ 	.word	0x00000310


	//   ....[2]....
        /*015c*/ 	.word	0x00000500


	//   ....[3]....
        /*0160*/ 	.word	0x000009c0


	//   ....[4]....
        /*0164*/ 	.word	0x00000b00


	//   ....[5]....
        /*0168*/ 	.word	0x00000fb0


	//   ....[6]....
        /*016c*/ 	.word	0x000010f0


	//   ....[7]....
        /*0170*/ 	.word	0x000015e0


	//   ....[8]....
        /*0174*/ 	.word	0x00002d90


	//   ....[9]....
        /*0178*/ 	.word	0x00003000


	//----- nvinfo : EIATTR_VRC_CTA_INIT_COUNT
	.align		4
.L_46:
        /*017c*/ 	.byte	0x02, 0x4a
        /*017e*/ 	.byte	0x80
	.zero		1


	//----- nvinfo : EIATTR_MBARRIER_INSTR_OFFSETS
	.align		4
        /*0180*/ 	.byte	0x04, 0x39
        /*0182*/ 	.short	(.L_48 - .L_47)


	//   ....[0]....
.L_47:
        /*0184*/ 	.word	0x000017e0
        /*0188*/ 	.word	0x000000ff
        /*018c*/ 	.word	0x00024000
        /*0190*/ 	.short	0x0100
        /*0192*/ 	.byte	0x09
	.zero		1


	//   ....[1]....
        /*0194*/ 	.word	0x000017f0
        /*0198*/ 	.word	0x000000ff
        /*019c*/ 	.word	0x00024020
        /*01a0*/ 	.short	0x0100
        /*01a2*/ 	.byte	0x09
	.zero		1


	//   ....[2]....
        /*01a4*/ 	.word	0x000018a0
        /*01a8*/ 	.word	0x000000ff
        /*01ac*/ 	.word	0x00024008
        /*01b0*/ 	.short	0x0100
        /*01b2*/ 	.byte	0x09
	.zero		1


	//   ....[3]....
        /*01b4*/ 	.word	0x000018b0
        /*01b8*/ 	.word	0x000000ff
        /*01bc*/ 	.word	0x00024028
        /*01c0*/ 	.short	0x0100
        /*01c2*/ 	.byte	0x09
	.zero		1


	//   ....[4]....
        /*01c4*/ 	.word	0x000019c0
        /*01c8*/ 	.word	0x000000ff
        /*01cc*/ 	.word	0x00024010
        /*01d0*/ 	.short	0x0100
        /*01d2*/ 	.byte	0x09
	.zero		1


	//   ....[5]....
        /*01d4*/ 	.word	0x000019d0
        /*01d8*/ 	.word	0x000000ff
        /*01dc*/ 	.word	0x00024030
        /*01e0*/ 	.short	0x0100
        /*01e2*/ 	.byte	0x09
	.zero		1


	//   ....[6]....
        /*01e4*/ 	.word	0x00001bd0
        /*01e8*/ 	.word	0x000000ff
        /*01ec*/ 	.word	0x00024000
        /*01f0*/ 	.short	0x010a
        /*01f2*/ 	.byte	0x09
	.zero		1


	//   ....[7]....
        /*01f4*/ 	.word	0x00001fd0
        /*01f8*/ 	.word	0x000000ff
        /*01fc*/ 	.word	0x00024020
        /*0200*/ 	.short	0x010a
        /*0202*/ 	.byte	0x09
	.zero		1


	//   ....[8]....
        /*0204*/ 	.word	0x00002230
        /*0208*/ 	.word	0x000000ff
        /*020c*/ 	.word	0x00024000
        /*0210*/ 	.short	0x010a
        /*0212*/ 	.byte	0x2c
	.zero		1


	//   ....[9]....
        /*0214*/ 	.word	0x000026d0
        /*0218*/ 	.word	0x000000ff
        /*021c*/ 	.word	0x00024020
        /*0220*/ 	.short	0x010a
        /*0222*/ 	.byte	0x2c
	.zero		1


	//   ....[10]....
        /*0224*/ 	.word	0x000027a0
        /*0228*/ 	.word	0x000000ff
        /*022c*/ 	.word	0x00024000
        /*0230*/ 	.short	0x0108
        /*0232*/ 	.byte	0x09
	.zero		1


	//   ....[11]....
        /*0234*/ 	.word	0x000027b0
        /*0238*/ 	.word	0x000000ff
        /*023c*/ 	.word	0x00024020
        /*0240*/ 	.short	0x0108
        /*0242*/ 	.byte	0x09
	.zero		1


	//   ....[12]....
        /*0244*/ 	.word	0x00002800
        /*0248*/ 	.word	0x000000ff
        /*024c*/ 	.word	0x00024008
        /*0250*/ 	.short	0x0108
        /*0252*/ 	.byte	0x09
	.zero		1


	//   ....[13]....
        /*0254*/ 	.word	0x00002810
        /*0258*/ 	.word	0x000000ff
        /*025c*/ 	.word	0x00024028
        /*0260*/ 	.short	0x0108
        /*0262*/ 	.byte	0x09
	.zero		1


	//   ....[14]....
        /*0264*/ 	.word	0x00002860
        /*0268*/ 	.word	0x000000ff
        /*026c*/ 	.word	0x00024010
        /*0270*/ 	.short	0x0108
        /*0272*/ 	.byte	0x09
	.zero		1


	//   ....[15]....
        /*0274*/ 	.word	0x00002870
        /*0278*/ 	.word	0x000000ff
        /*027c*/ 	.word	0x00024030
        /*0280*/ 	.short	0x0108
        /*0282*/ 	.byte	0x09
	.zero		1


	//   ....[16]....
        /*0284*/ 	.word	0x00003020
        /*0288*/ 	.word	0x000000ff
        /*028c*/ 	.word	0x00024000
        /*0290*/ 	.short	0x010a
        /*0292*/ 	.byte	0x09
	.zero		1


	//   ....[17]....
        /*0294*/ 	.word	0x00003050
        /*0298*/ 	.word	0x000000ff
        /*029c*/ 	.word	0x00024020
        /*02a0*/ 	.short	0x010a
        /*02a2*/ 	.byte	0x09
	.zero		1


	//   ....[18]....
        /*02a4*/ 	.word	0x00003080
        /*02a8*/ 	.word	0x000000ff
        /*02ac*/ 	.word	0x00024000
        /*02b0*/ 	.short	0x010a
        /*02b2*/ 	.byte	0x2c
	.zero		1


	//   ....[19]....
        /*02b4*/ 	.word	0x000030b0
        /*02b8*/ 	.word	0x000000ff
        /*02bc*/ 	.word	0x00024020
        /*02c0*/ 	.short	0x010a
        /*02c2*/ 	.byte	0x2c
	.zero		1


	//----- nvinfo : EIATTR_NUM_MBARRIERS
	.align		4
.L_48:
        /*02c4*/ 	.byte	0x03, 0x38
        /*02c6*/ 	.short	0x0006


	//----- nvinfo : EIATTR_EXIT_INSTR_OFFSETS
	.align		4
        /*02c8*/ 	.byte	0x04, 0x1c
        /*02ca*/ 	.short	(.L_50 - .L_49)


	//   ....[0]....
.L_49:
        /*02cc*/ 	.word	0x00003010


	//----- nvinfo : EIATTR_REQNTID
	.align		4
.L_50:
        /*02d0*/ 	.byte	0x04, 0x10
        /*02d2*/ 	.short	(.L_52 - .L_51)
.L_51:
        /*02d4*/ 	.word	0x00000080
        /*02d8*/ 	.word	0x00000001
        /*02dc*/ 	.word	0x00000001


	//----- nvinfo : EIATTR_CRS_STACK_SIZE
	.align		4
.L_52:
        /*02e0*/ 	.byte	0x04, 0x1e
        /*02e2*/ 	.short	(.L_54 - .L_53)
.L_53:
        /*02e4*/ 	.word	0x00000000


	//----- nvinfo : EIATTR_CBANK_PARAM_SIZE
	.align		4
.L_54:
        /*02e8*/ 	.byte	0x03, 0x19
        /*02ea*/ 	.short	0x0050


	//----- nvinfo : EIATTR_PARAM_CBANK
	.align		4
        /*02ec*/ 	.byte	0x04, 0x0a
        /*02ee*/ 	.short	(.L_56 - .L_55)
	.align		4
.L_55:
        /*02f0*/ 	.word	index@(.nv.constant0.gluon_tcgen05)
        /*02f4*/ 	.short	0x0380
        /*02f6*/ 	.short	0x0050


	//----- nvinfo : EIATTR_SW_WAR
	.align		4
.L_56:
        /*02f8*/ 	.byte	0x04, 0x36
        /*02fa*/ 	.short	(.L_58 - .L_57)
.L_57:
        /*02fc*/ 	.word	0x00000008
.L_58:


//--------------------- .nv.compat                --------------------------
	.section	.nv.compat,"",@"SHT_CUDA_COMPAT_INFO"
	.align	4
        /*0000*/ 	.byte	0x02, 0x02, 0x02, 0x00, 0x02, 0x05, 0x05, 0x00, 0x02, 0x03, 0x03, 0x00, 0x02, 0x06, 0x01, 0x00


//--------------------- .nv.callgraph             --------------------------
	.section	.nv.callgraph,"",@"SHT_CUDA_CALLGRAPH"
	.align	4
	.sectionentsize	8
	.align		4
        /*0000*/ 	.word	0x00000000
	.align		4
        /*0004*/ 	.word	0xffffffff
	.align		4
        /*0008*/ 	.word	0x00000000
	.align		4
        /*000c*/ 	.word	0xfffffffe
	.align		4
        /*0010*/ 	.word	0x00000000
	.align		4
        /*0014*/ 	.word	0xfffffffd
	.align		4
        /*0018*/ 	.word	0x00000000
	.align		4
        /*001c*/ 	.word	0xfffffffc


//--------------------- .text.gluon_tcgen05       --------------------------
	.section	.text.gluon_tcgen05,"ax",@progbits
	.align	128
        .global         gluon_tcgen05
        .type           gluon_tcgen05,@function
        .size           gluon_tcgen05,(.L_x_81 - gluon_tcgen05)
        .other          gluon_tcgen05,@"STO_CUDA_ENTRY STV_DEFAULT"
gluon_tcgen05:
.text.gluon_tcgen05:
[----:B------:R-:W1:Y:S01]  /*0000*/  LDC R1, c[0x0][0x37c] ;  /* 0x0000df00ff017b82 */ /* 0x000e620000000800 */
[----:B------:R-:W2:Y:S02]  /*0010*/  S2R R0, SR_TID.X ;  /* 0x0000000000007919 */ /* 0x000ea40000002100 */
[----:B--2---:R-:W-:-:S13]  /*0020*/  ISETP.GE.U32.AND P2, PT, R0, 0x20, PT ;  /* 0x000000200000780c */ /* 0x004fda0003f46070 */
[----:B------:R-:W-:Y:S05]  /*0030*/  @P2 BRA `(.L_x_0) ;  /* 0x0000000000b82947 */ /* 0x000fea0003800000 */
[----:B------:R-:W2:Y:S01]  /*0040*/  S2UR UR6, SR_CgaCtaId ;  /* 0x00000000000679c3 */ /* 0x000ea20000008800 */
[----:B------:R-:W-:Y:S01]  /*0050*/  NOP ;  /* 0x0000000000007918 */ /* 0x000fe20000000000 */
[----:B------:R-:W-:Y:S02]  /*0060*/  UMOV UR4, 0x40 ;  /* 0x0000004000047882 */ /* 0x000fe40000000000 */
[----:B--2---:R-:W-:-:S09]  /*0070*/  ULEA UR4, UR6, UR4, 0x18 ;  /* 0x0000000406047291 */ /* 0x004fd2000f8ec0ff */
[----:B------:R-:W2:Y:S01]  /*0080*/  LDS.U8 R2, [UR4] ;  /* 0x00000004ff027984 */ /* 0x000ea20008000000 */
[----:B------:R-:W-:Y:S02]  /*0090*/  UMOV UR4, 0x400 ;  /* 0x0000040000047882 */ /* 0x000fe40000000000 */
[----:B------:R-:W-:Y:S01]  /*00a0*/  ULEA UR4, UR6, UR4, 0x18 ;  /* 0x0000000406047291 */ /* 0x000fe2000f8ec0ff */
[----:B--2---:R-:W-:-:S13]  /*00b0*/  ISETP.NE.AND P0, PT, R2, RZ, PT ;  /* 0x000000ff0200720c */ /* 0x004fda0003f05270 */
[----:B------:R-:W-:Y:S05]  /*00c0*/  @P0 BRA `(.L_x_1) ;  /* 0x00000000007c0947 */ /* 0x000fea0003800000 */
[----:B------:R-:W-:-:S13]  /*00d0*/  ELECT P0, URZ, PT ;  /* 0x0000000000ff782f */ /* 0x000fda0003800000 */
[----:B------:R-:W-:Y:S05]  /*00e0*/  @!P0 BRA `(.L_x_2) ;  /* 0x0000000000848947 */ /* 0x000fea0003800000 */
[----:B------:R-:W-:Y:S01]  /*00f0*/  UMOV UR5, 0x4 ;  /* 0x0000000400057882 */ /* 0x000fe20000000000 */
[----:B------:R-:W-:Y:S02]  /*0100*/  IMAD.MOV.U32 R5, RZ, RZ, 0x1 ;  /* 0x00000001ff057424 */ /* 0x000fe400078e00ff */
[----:B------:R-:W-:Y:S02]  /*0110*/  IMAD.MOV.U32 R3, RZ, RZ, 0xf ;  /* 0x0000000fff037424 */ /* 0x000fe400078e00ff */
[----:B------:R-:W-:Y:S04]  /*0120*/  DEPBAR.LE SB2, 0x36 ;  /* 0x0000ad800000791a */ /* 0x000fe80000000000 */
[----:B------:R-:W2:Y:S02]  /*0130*/  UTCATOMSWS.FIND_AND_SET.ALIGN UP0, UR5, UR5 ;  /* 0x00000005000575e3 */ /* 0x000ea40008000800 */
[----:B--2---:R-:W-:-:S04]  /*0140*/  PLOP3.LUT P0, PT, PT, PT, UP0, 0x80, 0x8 ;  /* 0x000000000008781c */ /* 0x004fc80003f0f008 */
[----:B------:R-:W-:-:S04]  /*0150*/  SEL R2, RZ, 0xffffffff, !P0 ;  /* 0xffffffffff027807 */ /* 0x000fc80004000000 */
[----:B------:R-:W-:Y:S01]  /*0160*/  ISETP.NE.AND P0, PT, R2, RZ, PT ;  /* 0x000000ff0200720c */ /* 0x000fe20003f05270 */
[----:B------:R-:W-:-:S12]  /*0170*/  IMAD.U32 R2, RZ, RZ, UR5 ;  /* 0x00000005ff027e24 */ /* 0x000fd8000f8e00ff */
[----:B------:R-:W-:Y:S05]  /*0180*/  @P0 BRA `(.L_x_3) ;  /* 0x0000000000240947 */ /* 0x000fea0003800000 */
.L_x_4:
[----:B------:R-:W-:Y:S05]  /*0190*/  NANOSLEEP 0x64 ;  /* 0x000000640000795d */ /* 0x000fea0003800000 */
[----:B------:R-:W-:-:S05]  /*01a0*/  UMOV UR5, 0x4 ;  /* 0x0000000400057882 */ /* 0x000fca0000000000 */
[----:B------:R-:W-:Y:S04]  /*01b0*/  DEPBAR.LE SB2, 0x36 ;  /* 0x0000ad800000791a */ /* 0x000fe80000000000 */
[----:B------:R-:W2:Y:S02]  /*01c0*/  UTCATOMSWS.FIND_AND_SET.ALIGN UP0, UR5, UR5 ;  /* 0x00000005000575e3 */ /* 0x000ea40008000800 */
[----:B--2---:R-:W-:-:S04]  /*01d0*/  PLOP3.LUT P0, PT, PT, PT, UP0, 0x80, 0x8 ;  /* 0x000000000008781c */ /* 0x004fc80003f0f008 */
[----:B------:R-:W-:-:S04]  /*01e0*/  SEL R2, RZ, 0xffffffff, !P0 ;  /* 0xffffffffff027807 */ /* 0x000fc80004000000 */
[----:B------:R-:W-:Y:S01]  /*01f0*/  ISETP.NE.AND P0, PT, R2, RZ, PT ;  /* 0x000000ff0200720c */ /* 0x000fe20003f05270 */
[----:B------:R-:W-:-:S12]  /*0200*/  IMAD.U32 R2, RZ, RZ, UR5 ;  /* 0x00000005ff027e24 */ /* 0x000fd8000f8e00ff */
[----:B------:R-:W-:Y:S05]  /*0210*/  @!P0 BRA `(.L_x_4) ;  /* 0xfffffffc00dc8947 */ /* 0x000fea000383ffff */
.L_x_3:
[C---:B------:R-:W-:Y:S01]  /*0220*/  VIADD R4, R2.reuse, 0x10 ;  /* 0x0000001002047836 */ /* 0x040fe20000000000 */
[----:B------:R-:W-:Y:S01]  /*0230*/  UMOV UR5, 0x50 ;  /* 0x0000005000057882 */ /* 0x000fe20000000000 */
[----:B------:R-:W-:Y:S01]  /*0240*/  SHF.L.U32 R3, R3, R2, RZ ;  /* 0x0000000203037219 */ /* 0x000fe200000006ff */
[----:B------:R-:W-:Y:S01]  /*0250*/  ULEA UR5, UR6, UR5, 0x18 ;  /* 0x0000000506057291 */ /* 0x000fe2000f8ec0ff */
[----:B------:R-:W-:Y:S01]  /*0260*/  IMAD.SHL.U32 R2, R2, 0x20, RZ ;  /* 0x0000002002027824 */ /* 0x000fe200078e00ff */
[----:B------:R-:W-:-:S04]  /*0270*/  SHF.L.U32 R4, R5, R4, RZ ;  /* 0x0000000405047219 */ /* 0x000fc800000006ff */
[----:B------:R-:W-:-:S05]  /*0280*/  LOP3.LUT R3, R4, R3, RZ, 0xfc, !PT ;  /* 0x0000000304037212 */ /* 0x000fca00078efcff */
[----:B------:R2:W-:Y:S04]  /*0290*/  ATOMS.OR RZ, [UR5], R3 ;  /* 0x00000003ffff798c */ /* 0x0005e8000b000005 */
[----:B------:R2:W-:Y:S01]  /*02a0*/  STS [UR4], R2 ;  /* 0x00000002ff007988 */ /* 0x0005e20008000804 */
[----:B------:R-:W-:Y:S05]  /*02b0*/  BRA `(.L_x_2) ;  /* 0x0000000000107947 */ /* 0x000fea0003800000 */
.L_x_1:
[----:B------:R-:W-:Y:S01]  /*02c0*/  IMAD.MOV.U32 R3, RZ, RZ, -0x1 ;  /* 0xffffffffff037424 */ /* 0x000fe200078e00ff */
[----:B------:R-:W-:-:S04]  /*02d0*/  MOV R2, 0x300 ;  /* 0x0000030000027802 */ /* 0x000fc80000000f00 */
[----:B------:R2:W-:Y:S03]  /*02e0*/  STS [UR4], R3 ;  /* 0x00000003ff007988 */ /* 0x0005e60008000804 */
[----:B-12---:R-:W-:Y:S05]  /*02f0*/  CALL.REL.NOINC `($__internal_1_$__cuda_sm10x_tcgen05_guardrail_trap_phase_invalid_during_alloc) ;  /* 0x0000002c00847944 */ /* 0x006fea0003c00000 */
.L_x_2:
[----:B------:R-:W-:Y:S05]  /*0300*/  WARPSYNC.ALL ;  /* 0x0000000000007948 */ /* 0x000fea0003800000 */
[----:B------:R-:W-:Y:S01]  /*0310*/  NOP ;  /* 0x0000000000007918 */ /* 0x000fe20000000000 */
.L_x_0:
[----:B------:R-:W3:Y:S08]  /*0320*/  S2UR UR4, SR_CgaCtaId ;  /* 0x00000000000479c3 */ /* 0x000ef00000008800 */
[----:B------:R-:W-:Y:S01]  /*0330*/  BAR.SYNC.DEFER_BLOCKING 0x0 ;  /* 0x0000000000007b1d */ /* 0x000fe20000010000 */
[----:B------:R-:W-:-:S05]  /*0340*/  LOP3.LUT R68, R0, 0x7f, RZ, 0xc0, !PT ;  /* 0x0000007f00447812 */ /* 0x000fca00078ec0ff */
[----:B------:R-:W-:Y:S02]  /*0350*/  UMOV UR9, 0x400 ;  /* 0x0000040000097882 */ /* 0x000fe40000000000 */
[----:B--2---:R-:W2:Y:S08]  /*0360*/  LDC R3, c[0x0][0x398] ;  /* 0x0000e600ff037b82 */ /* 0x004eb00000000800 */
[----:B------:R-:W4:Y:S01]  /*0370*/  LDC R12, c[0x0][0x3a0] ;  /* 0x0000e800ff0c7b82 */ /* 0x000f220000000800 */
[----:B---3--:R-:W-:-:S07]  /*0380*/  ULEA UR9, UR4, UR9, 0x18 ;  /* 0x0000000904097291 */ /* 0x008fce000f8ec0ff */
[----:B------:R-:W3:Y:S02]  /*0390*/  S2UR UR18, SR_CTAID.Y ;  /* 0x00000000001279c3 */ /* 0x000ee40000002600 */
[----:B------:R-:W5:Y:S06]  /*03a0*/  LDS R4, [UR9] ;  /* 0x00000009ff047984 */ /* 0x000f6c0008000800 */
[----:B------:R-:W-:Y:S06]  /*03b0*/  BAR.SYNC.DEFER_BLOCKING 0x0 ;  /* 0x0000000000007b1d */ /* 0x000fec0000010000 */
[----:B------:R-:W-:Y:S05]  /*03c0*/  @P2 BRA `(.L_x_5) ;  /* 0x0000000000182947 */ /* 0x000fea0003800000 */
[----:B------:R-:W-:Y:S01]  /*03d0*/  ELECT P0, URZ, PT ;  /* 0x0000000000ff782f */ /* 0x000fe20003800000 */
[----:B------:R-:W-:Y:S01]  /*03e0*/  IMAD.MOV.U32 R2, RZ, RZ, 0x1 ;  /* 0x00000001ff027424 */ /* 0x000fe200078e00ff */
[----:B------:R-:W-:Y:S01]  /*03f0*/  UMOV UR5, 0x40 ;  /* 0x0000004000057882 */ /* 0x000fe20000000000 */
[----:B------:R-:W-:Y:S01]  /*0400*/  UVIRTCOUNT.DEALLOC.SMPOOL 0x80 ;  /* 0x000000800000784c */ /* 0x000fe20000000000 */
[----:B------:R-:W-:-:S09]  /*0410*/  ULEA UR5, UR4, UR5, 0x18 ;  /* 0x0000000504057291 */ /* 0x000fd2000f8ec0ff */
[----:B------:R5:W-:Y:S03]  /*0420*/  @P0 STS.U8 [UR5], R2 ;  /* 0x00000002ff000988 */ /* 0x000be60008000005 */
.L_x_5:
[----:B------:R-:W5:Y:S01]  /*0430*/  S2UR UR4, SR_CTAID.Z ;  /* 0x00000000000479c3 */ /* 0x000f620000002700 */
[----:B------:R-:W4:Y:S01]  /*0440*/  LDCU UR5, c[0x0][0x370] ;  /* 0x00006e00ff0577ac */ /* 0x000f220008000800 */
[C---:B------:R-:W-:Y:S01]  /*0450*/  ISETP.GE.U32.AND P0, PT, R68.reuse, 0x20, PT ;  /* 0x000000204400780c */ /* 0x040fe20003f06070 */
[----:B--2--5:R-:W-:Y:S01]  /*0460*/  VIADD R2, R3, 0xffffffff ;  /* 0xffffffff03027836 */ /* 0x024fe20000000000 */
[C---:B------:R-:W-:Y:S01]  /*0470*/  ISETP.NE.U32.AND P3, PT, R68.reuse, RZ, PT ;  /* 0x000000ff4400720c */ /* 0x040fe20003f65070 */
[----:B------:R-:W2:Y:S01]  /*0480*/  LDCU UR6, c[0x0][0x374] ;  /* 0x00006e80ff0677ac */ /* 0x000ea20008000800 */
[----:B------:R-:W-:Y:S01]  /*0490*/  LEA R13, R68, UR9, 0x2 ;  /* 0x00000009440d7c11 */ /* 0x000fe2000f8e10ff */
[----:B----4-:R-:W-:Y:S01]  /*04a0*/  VIADD R10, R12, 0xffffffff ;  /* 0xffffffff0c0a7836 */ /* 0x010fe20000000000 */
[----:B------:R-:W4:Y:S01]  /*04b0*/  S2UR UR15, SR_CTAID.X ;  /* 0x00000000000f79c3 */ /* 0x000f220000002500 */
[----:B------:R-:W5:Y:S01]  /*04c0*/  LDCU.64 UR10, c[0x0][0x3c0] ;  /* 0x00007800ff0a77ac */ /* 0x000f620008000a00 */
[----:B------:R-:W-:Y:S01]  /*04d0*/  R2UR UR8, R4 ;  /* 0x00000000040872ca */ /* 0x000fe200000e0000 */
[----:B------:R-:W-:Y:S04]  /*04e0*/  BSSY.RECONVERGENT B0, `(.L_x_6) ;  /* 0x0000011000007945 */ /* 0x000fe80003800200 */
[----:B------:R3:W-:Y:S01]  /*04f0*/  @!P0 STS [R13], RZ ;  /* 0x000000ff0d008388 */ /* 0x0007e20000000800 */
[----:B------:R-:W-:-:S03]  /*0500*/  NOP ;  /* 0x0000000000007918 */ /* 0x000fc60000000000 */
[----:B------:R3:W-:Y:S02]  /*0510*/  @!P3 STS [UR9+0x24], R2 ;  /* 0x00002402ff00b988 */ /* 0x0007e40008000809 */
[----:B--23--:R-:W-:Y:S02]  /*0520*/  UIMAD UR4, UR4, UR6, UR18 ;  /* 0x00000006040472a4 */ /* 0x00cfe4000f8e0212 */
[----:B------:R2:W-:Y:S02]  /*0530*/  @!P3 STS [UR9+0x20], R10 ;  /* 0x0000200aff00b988 */ /* 0x0005e40008000809 */
[----:B----4-:R-:W-:-:S04]  /*0540*/  UIMAD UR4, UR4, UR5, UR15 ;  /* 0x00000005040472a4 */ /* 0x010fc8000f8e020f */
[----:B------:R-:W-:-:S04]  /*0550*/  UIMAD UR4, UR4, 0x180, URZ ;  /* 0x00000180040478a4 */ /* 0x000fc8000f8e02ff */
[----:B-----5:R-:W-:-:S04]  /*0560*/  UIADD3 UR6, UP0, UPT, UR4, UR10, URZ ;  /* 0x0000000a04067290 */ /* 0x020fc8000ff1e0ff */
[----:B------:R-:W-:Y:S01]  /*0570*/  ULEA.HI.X.SX32 UR7, UR4, UR11, 0x1, UP0 ;  /* 0x0000000b04077291 */ /* 0x000fe200080f0eff */
[----:B--2---:R-:W-:Y:S11]  /*0580*/  @P3 BRA `(.L_x_7) ;  /* 0x0000000000183947 */ /* 0x004ff60003800000 */
[----:B------:R-:W2:Y:S01]  /*0590*/  LDS R3, [UR9+0x8] ;  /* 0x00000809ff037984 */ /* 0x000ea20008000800 */
[----:B------:R-:W3:Y:S01]  /*05a0*/  LDC.64 R6, c[0x0][0x380] ;  /* 0x0000e000ff067b82 */ /* 0x000ee20000000a00 */
[----:B------:R-:W-:Y:S02]  /*05b0*/  IMAD.MOV.U32 R4, RZ, RZ, 0x70 ;  /* 0x00000070ff047424 */ /* 0x000fe400078e00ff */
[----:B---3--:R3:W-:Y:S03]  /*05c0*/  STS.64 [UR9], R6 ;  /* 0x00000006ff007988 */ /* 0x0087e60008000a09 */
[----:B--2---:R-:W-:-:S05]  /*05d0*/  LOP3.LUT R3, R3, 0x10, R4, 0xd8, !PT ;  /* 0x0000001003037812 */ /* 0x004fca00078ed804 */
[----:B------:R3:W-:Y:S02]  /*05e0*/  STS [UR9+0x8], R3 ;  /* 0x00000803ff007988 */ /* 0x0007e40008000809 */
.L_x_7:
[----:B------:R-:W-:Y:S05]  /*05f0*/  BSYNC.RECONVERGENT B0 ;  /* 0x0000000000007941 */ /* 0x000fea0003800200 */
.L_x_6:
[----:B------:R-:W-:Y:S04]  /*0600*/  BSSY.RECONVERGENT B0, `(.L_x_8) ;  /* 0x000000a000007945 */ /* 0x000fe80003800200 */
[----:B------:R-:W-:Y:S05]  /*0610*/  @P3 BRA `(.L_x_9) ;  /* 0x0000000000203947 */ /* 0x000fea0003800000 */
[----:B---3--:R-:W2:Y:S01]  /*0620*/  LDS R3, [UR9+0x34] ;  /* 0x00003409ff037984 */ /* 0x008ea20008000800 */
[----:B------:R-:W-:Y:S02]  /*0630*/  IMAD.MOV.U32 R4, RZ, RZ, 0x3f000000 ;  /* 0x3f000000ff047424 */ /* 0x000fe400078e00ff */
[----:B------:R-:W-:Y:S01]  /*0640*/  @!P3 IMAD.MOV.U32 R5, RZ, RZ, 0x3f ;  /* 0x0000003fff05b424 */ /* 0x000fe200078e00ff */
[----:B------:R-:W3:Y:S02]  /*0650*/  @!P3 LDS R6, [UR9+0x38] ;  /* 0x00003809ff06b984 */ /* 0x000ee40008000800 */
[----:B--2---:R-:W-:Y:S02]  /*0660*/  LOP3.LUT R3, R3, 0xff000000, R4, 0xb8, !PT ;  /* 0xff00000003037812 */ /* 0x004fe400078eb804 */
[----:B---3--:R-:W-:-:S03]  /*0670*/  @!P3 LOP3.LUT R4, R6, 0xff, R5, 0xb8, !PT ;  /* 0x000000ff0604b812 */ /* 0x008fc600078eb805 */
[----:B------:R2:W-:Y:S04]  /*0680*/  STS [UR9+0x34], R3 ;  /* 0x00003403ff007988 */ /* 0x0005e80008000809 */
[----:B------:R2:W-:Y:S02]  /*0690*/  @!P3 STS [UR9+0x38], R4 ;  /* 0x00003804ff00b988 */ /* 0x0005e40008000809 */
.L_x_9:
[----:B------:R-:W-:Y:S05]  /*06a0*/  BSYNC.RECONVERGENT B0 ;  /* 0x0000000000007941 */ /* 0x000fea0003800200 */
.L_x_8:
[----:B------:R-:W-:Y:S04]  /*06b0*/  BSSY.RECONVERGENT B0, `(.L_x_10) ;  /* 0x000000e000007945 */ /* 0x000fe80003800200 */
[----:B------:R-:W-:Y:S05]  /*06c0*/  @P3 BRA `(.L_x_11) ;  /* 0x0000000000303947 */ /* 0x000fea0003800000 */
[----:B--2---:R-:W2:Y:S01]  /*06d0*/  LDS R4, [UR9+0x34] ;  /* 0x00003409ff047984 */ /* 0x004ea20008000800 */
[----:B------:R-:W4:Y:S03]  /*06e0*/  LDC.64 R8, c[0x0][0x3a8] ;  /* 0x0000ea00ff087b82 */ /* 0x000f260000000a00 */
[----:B---3--:R-:W3:Y:S01]  /*06f0*/  LDS R3, [UR9+0x1c] ;  /* 0x00001c09ff037984 */ /* 0x008ee20008000800 */
[C---:B----4-:R-:W-:Y:S01]  /*0700*/  SHF.L.U64.HI R6, R8.reuse, 0x1, R9 ;  /* 0x0000000108067819 */ /* 0x050fe20000010209 */
[----:B------:R-:W-:-:S03]  /*0710*/  IMAD.SHL.U32 R5, R8, 0x2, RZ ;  /* 0x0000000208057824 */ /* 0x000fc600078e00ff */
[--C-:B------:R-:W-:Y:S02]  /*0720*/  SHF.R.U32.HI R8, RZ, 0x4, R6.reuse ;  /* 0x00000004ff087819 */ /* 0x100fe40000011606 */
[----:B------:R-:W-:-:S05]  /*0730*/  SHF.R.U64 R5, R5, 0x4, R6 ;  /* 0x0000000405057819 */ /* 0x000fca0000001206 */
[----:B------:R4:W-:Y:S01]  /*0740*/  STS [UR9+0xc], R5 ;  /* 0x00000c05ff007988 */ /* 0x0009e20008000809 */
[----:B--2---:R-:W-:Y:S02]  /*0750*/  LOP3.LUT R4, R4, 0x7, RZ, 0xb8, !PT ;  /* 0x0000000704047812 */ /* 0x004fe400078eb8ff */
[----:B---3--:R-:W-:-:S03]  /*0760*/  LOP3.LUT R3, R3, 0xf, R8, 0xb8, !PT ;  /* 0x0000000f03037812 */ /* 0x008fc600078eb808 */
[----:B------:R4:W-:Y:S04]  /*0770*/  STS [UR9+0x34], R4 ;  /* 0x00003404ff007988 */ /* 0x0009e80008000809 */
[----:B------:R4:W-:Y:S02]  /*0780*/  STS [UR9+0x1c], R3 ;  /* 0x00001c03ff007988 */ /* 0x0009e40008000809 */
.L_x_11:
[----:B------:R-:W-:Y:S05]  /*0790*/  BSYNC.RECONVERGENT B0 ;  /* 0x0000000000007941 */ /* 0x000fea0003800200 */
.L_x_10:
[----:B------:R-:W-:Y:S04]  /*07a0*/  BSSY.RECONVERGENT B1, `(.L_x_12) ;  /* 0x000001a000017945 */ /* 0x000fe80003800200 */
[----:B------:R-:W-:Y:S04]  /*07b0*/  BSSY.RELIABLE B0, `(.L_x_13) ;  /* 0x0000015000007945 */ /* 0x000fe80003800100 */
[----:B------:R-:W-:Y:S05]  /*07c0*/  @P3 BRA `(.L_x_14) ;  /* 0x0000000000203947 */ /* 0x000fea0003800000 */
[----:B--234-:R-:W2:Y:S02]  /*07d0*/  LDS R3, [UR9+0x34] ;  /* 0x00003409ff037984 */ /* 0x01cea40008000800 */
[----:B--2---:R-:W-:-:S05]  /*07e0*/  LOP3.LUT R3, R3, 0x38, RZ, 0xb8, !PT ;  /* 0x0000003803037812 */ /* 0x004fca00078eb8ff */
[----:B------:R2:W-:Y:S01]  /*07f0*/  STS [UR9+0x34], R3 ;  /* 0x00003403ff007988 */ /* 0x0005e20008000809 */
[----:B------:R-:W-:Y:S05]  /*0800*/  @P3 BRA `(.L_x_15) ;  /* 0x0000000000203947 */ /* 0x000fea0003800000 */
[----:B--2---:R-:W2:Y:S01]  /*0810*/  LDS R3, [UR9+0x8] ;  /* 0x00000809ff037984 */ /* 0x004ea20008000800 */
[----:B------:R-:W-:-:S05]  /*0820*/  IMAD.MOV.U32 R4, RZ, RZ, 0x780 ;  /* 0x00000780ff047424 */ /* 0x000fca00078e00ff */
[----:B--2---:R-:W-:-:S05]  /*0830*/  LOP3.LUT R3, R3, 0x500, R4, 0xd8, !PT ;  /* 0x0000050003037812 */ /* 0x004fca00078ed804 */
[----:B------:R5:W-:Y:S02]  /*0840*/  STS [UR9+0x8], R3 ;  /* 0x00000803ff007988 */ /* 0x000be40008000809 */
.L_x_14:
[----:B------:R-:W-:Y:S05]  /*0850*/  @P3 BRA `(.L_x_16) ;  /* 0x0000000000283947 */ /* 0x000fea0003800000 */
[----:B--2345:R-:W2:Y:S02]  /*0860*/  LDS R3, [UR9+0x8] ;  /* 0x00000809ff037984 */ /* 0x03cea40008000800 */
[----:B--2---:R-:W-:-:S05]  /*0870*/  LOP3.LUT R3, R3, 0x1800, RZ, 0xb8, !PT ;  /* 0x0000180003037812 */ /* 0x004fca00078eb8ff */
[----:B------:R3:W-:Y:S02]  /*0880*/  STS [UR9+0x8], R3 ;  /* 0x00000803ff007988 */ /* 0x0007e40008000809 */
.L_x_15:
[----:B------:R-:W-:Y:S05]  /*0890*/  @P3 BREAK.RELIABLE B0 ;  /* 0x0000000000003942 */ /* 0x000fea0003800100 */
[----:B------:R-:W-:Y:S05]  /*08a0*/  @P3 BRA `(.L_x_17) ;  /* 0x0000000000243947 */ /* 0x000fea0003800000 */
[----:B------:R-:W4:Y:S01]  /*08b0*/  LDS R4, [UR9+0x8] ;  /* 0x00000809ff047984 */ /* 0x000f220008000800 */
[----:B--23--:R-:W-:-:S05]  /*08c0*/  IMAD.MOV.U32 R3, RZ, RZ, 0x6000 ;  /* 0x00006000ff037424 */ /* 0x00cfca00078e00ff */
[----:B----4-:R-:W-:-:S04]  /*08d0*/  LOP3.LUT R3, R4, 0x6000, R3, 0xd8, !PT ;  /* 0x0000600004037812 */ /* 0x010fc800078ed803 */
[----:B------:R-:W-:-:S05]  /*08e0*/  LOP3.LUT R3, R3, 0x400000, RZ, 0xb8, !PT ;  /* 0x0040000003037812 */ /* 0x000fca00078eb8ff */
[----:B------:R2:W-:Y:S02]  /*08f0*/  STS [UR9+0x8], R3 ;  /* 0x00000803ff007988 */ /* 0x0005e40008000809 */
.L_x_16:
[----:B------:R-:W-:Y:S05]  /*0900*/  BSYNC.RELIABLE B0 ;  /* 0x0000000000007941 */ /* 0x000fea0003800100 */
.L_x_13:
[----:B--2345:R-:W2:Y:S02]  /*0910*/  @!P3 LDS R3, [UR9+0x8] ;  /* 0x00000809ff03b984 */ /* 0x03cea40008000800 */
[----:B--2---:R-:W-:-:S05]  /*0920*/  @!P3 LOP3.LUT R3, R3, 0x8000, RZ, 0xb8, !PT ;  /* 0x000080000303b812 */ /* 0x004fca00078eb8ff */
[----:B------:R4:W-:Y:S02]  /*0930*/  @!P3 STS [UR9+0x8], R3 ;  /* 0x00000803ff00b988 */ /* 0x0009e40008000809 */
.L_x_17:
[----:B------:R-:W-:Y:S05]  /*0940*/  BSYNC.RECONVERGENT B1 ;  /* 0x0000000000017941 */ /* 0x000fea0003800200 */
.L_x_12:
[----:B------:R-:W-:Y:S05]  /*0950*/  WARPSYNC.ALL ;  /* 0x0000000000007948 */ /* 0x000fea0003800000 */
[----:B------:R-:W-:Y:S01]  /*0960*/  NOP ;  /* 0x0000000000007918 */ /* 0x000fe20000000000 */
[----:B------:R-:W5:Y:S02]  /*0970*/  LDC R6, c[0x0][0x39c] ;  /* 0x0000e700ff067b82 */ /* 0x000f640000000800 */
[----:B-----5:R-:W-:Y:S01]  /*0980*/  VIADD R6, R6, 0xffffffff ;  /* 0xffffffff06067836 */ /* 0x020fe20000000000 */
[----:B------:R-:W-:Y:S06]  /*0990*/  @P0 BRA `(.L_x_18) ;  /* 0x0000000000300947 */ /* 0x000fec0003800000 */
[----:B--234-:R-:W2:Y:S01]  /*09a0*/  S2R R3, SR_LANEID ;  /* 0x0000000000037919 */ /* 0x01cea20000000000 */
[----:B------:R-:W-:Y:S05]  /*09b0*/  WARPSYNC.ALL ;  /* 0x0000000000007948 */ /* 0x000fea0003800000 */
[----:B------:R-:W-:Y:S01]  /*09c0*/  NOP ;  /* 0x0000000000007918 */ /* 0x000fe20000000000 */
[----:B--2---:R-:W-:-:S05]  /*09d0*/  IMAD.SHL.U32 R3, R3, 0x4, RZ ;  /* 0x0000000403037824 */ /* 0x004fca00078e00ff */
[----:B------:R-:W2:Y:S01]  /*09e0*/  LDS R7, [R3+UR9] ;  /* 0x0000000903077984 */ /* 0x000ea20008000800 */
[----:B------:R-:W-:-:S05]  /*09f0*/  IADD3 R4, P1, PT, R3, UR6, RZ ;  /* 0x0000000603047c10 */ /* 0x000fca000ff3e0ff */
[----:B------:R-:W-:-:S05]  /*0a00*/  IMAD.X R5, RZ, RZ, UR7, P1 ;  /* 0x00000007ff057e24 */ /* 0x000fca00088e06ff */
[----:B--2---:R5:W2:Y:S01]  /*0a10*/  ATOMG.E.EXCH.STRONG.GPU PT, RZ, [R4], R7 ;  /* 0x0000000704ff73a8 */ /* 0x004aa200041ee100 */
[----:B------:R-:W-:-:S04]  /*0a20*/  DEPBAR {5,4,3,2,1,0} ;  /* 0x0000003f0000791a */ /* 0x000fc80000000000 */
[----:B------:R-:W3:Y:S02]  /*0a30*/  CCTL.E.C.LDCU.IV.DEEP [UR6] ;  /* 0x0000000006007540 */ /* 0x000ee40009c08000 */
[----:B---3--:R5:W-:Y:S01]  /*0a40*/  UTMACCTL.IV [UR6] ;  /* 0x00000000060079b9 */ /* 0x008be20008000000 */
[----:B------:R-:W-:Y:S01]  /*0a50*/  NOP ;  /* 0x0000000000007918 */ /* 0x000fe20000000000 */
.L_x_18:
[----:B------:R-:W-:Y:S05]  /*0a60*/  @P0 BRA `(.L_x_19) ;  /* 0x00000000000c0947 */ /* 0x000fea0003800000 */
[----:B------:R0:W-:Y:S01]  /*0a70*/  UTMACMDFLUSH ;  /* 0x00000000000079b7 */ /* 0x0001e20000000000 */
[----:B------:R-:W-:Y:S05]  /*0a80*/  @P0 BRA `(.L_x_19) ;  /* 0x0000000000040947 */ /* 0x000fea0003800000 */
[----:B------:R-:W-:-:S04]  /*0a90*/  DEPBAR.LE SB0, 0x0 ;  /* 0x000080000000791a */ /* 0x000fc80000000000 */
.L_x_19:
[----:B------:R-:W-:Y:S05]  /*0aa0*/  WARPSYNC.ALL ;  /* 0x0000000000007948 */ /* 0x000fea0003800000 */
[----:B------:R-:W-:Y:S01]  /*0ab0*/  NOP ;  /* 0x0000000000007918 */ /* 0x000fe20000000000 */
[----:B--2---:R-:W-:Y:S06]  /*0ac0*/  BAR.SYNC.DEFER_BLOCKING 0x0 ;  /* 0x0000000000007b1d */ /* 0x004fec0000010000 */
[----:B------:R-:W-:Y:S02]  /*0ad0*/  BSSY.RECONVERGENT B1, `(.L_x_20) ;  /* 0x000000b000017945 */ /* 0x000fe40003800200 */
[----:B------:R-:W-:Y:S06]  /*0ae0*/  BAR.SYNC.DEFER_BLOCKING 0x0 ;  /* 0x0000000000007b1d */ /* 0x000fec0000010000 */
[----:B------:R2:W-:Y:S01]  /*0af0*/  @!P0 STS [R13], RZ ;  /* 0x000000ff0d008388 */ /* 0x0005e20000000800 */
[----:B------:R-:W-:Y:S01]  /*0b00*/  NOP ;  /* 0x0000000000007918 */ /* 0x000fe20000000000 */
[----:B------:R-:W-:Y:S05]  /*0b10*/  @P3 BRA `(.L_x_21) ;  /* 0x0000000000183947 */ /* 0x000fea0003800000 */
[----:B---34-:R-:W3:Y:S01]  /*0b20*/  LDS R3, [UR9+0x8] ;  /* 0x00000809ff037984 */ /* 0x018ee20008000800 */
[----:B------:R-:W4:Y:S01]  /*0b30*/  LDC.64 R8, c[0x0][0x388] ;  /* 0x0000e200ff087b82 */ /* 0x000f220000000a00 */
[----:B-----5:R-:W-:Y:S02]  /*0b40*/  IMAD.MOV.U32 R4, RZ, RZ, 0x70 ;  /* 0x00000070ff047424 */ /* 0x020fe400078e00ff */
[----:B----4-:R4:W-:Y:S03]  /*0b50*/  STS.64 [UR9], R8 ;  /* 0x00000008ff007988 */ /* 0x0109e60008000a09 */
[----:B---3--:R-:W-:-:S05]  /*0b60*/  LOP3.LUT R3, R3, 0x10, R4, 0xd8, !PT ;  /* 0x0000001003037812 */ /* 0x008fca00078ed804 */
[----:B------:R4:W-:Y:S02]  /*0b70*/  STS [UR9+0x8], R3 ;  /* 0x00000803ff007988 */ /* 0x0009e40008000809 */
.L_x_21:
[----:B-----5:R-:W-:Y:S05]  /*0b80*/  BSYNC.RECONVERGENT B1 ;  /* 0x0000000000017941 */ /* 0x020fea0003800200 */
.L_x_20:
[----:B------:R-:W-:Y:S04]  /*0b90*/  BSSY.RECONVERGENT B1, `(.L_x_22) ;  /* 0x000000a000017945 */ /* 0x000fe80003800200 */
[----:B------:R-:W-:Y:S05]  /*0ba0*/  @P3 BRA `(.L_x_23) ;  /* 0x0000000000203947 */ /* 0x000fea0003800000 */
[----:B---34-:R-:W3:Y:S01]  /*0bb0*/  LDS R3, [UR9+0x34] ;  /* 0x00003409ff037984 */ /* 0x018ee20008000800 */
[----:B------:R-:W-:Y:S02]  /*0bc0*/  IMAD.MOV.U32 R8, RZ, RZ, 0x3f000000 ;  /* 0x3f000000ff087424 */ /* 0x000fe400078e00ff */
[----:B------:R-:W-:Y:S01]  /*0bd0*/  @!P3 IMAD.MOV.U32 R4, RZ, RZ, 0x7f ;  /* 0x0000007fff04b424 */ /* 0x000fe200078e00ff */
[----:B------:R-:W4:Y:S02]  /*0be0*/  @!P3 LDS R5, [UR9+0x38] ;  /* 0x00003809ff05b984 */ /* 0x000f240008000800 */
[----:B---3--:R-:W-:Y:S02]  /*0bf0*/  LOP3.LUT R3, R3, 0xff000000, R8, 0xb8, !PT ;  /* 0xff00000003037812 */ /* 0x008fe400078eb808 */
[----:B----4-:R-:W-:-:S03]  /*0c00*/  @!P3 LOP3.LUT R4, R5, 0xff, R4, 0xb8, !PT ;  /* 0x000000ff0504b812 */ /* 0x010fc600078eb804 */
[----:B------:R5:W-:Y:S04]  /*0c10*/  STS [UR9+0x34], R3 ;  /* 0x00003403ff007988 */ /* 0x000be80008000809 */
[----:B------:R5:W-:Y:S02]  /*0c20*/  @!P3 STS [UR9+0x38], R4 ;  /* 0x00003804ff00b988 */ /* 0x000be40008000809 */
.L_x_23:
[----:B------:R-:W-:Y:S05]  /*0c30*/  BSYNC.RECONVERGENT B1 ;  /* 0x0000000000017941 */ /* 0x000fea0003800200 */
.L_x_22:
[----:B------:R-:W-:Y:S04]  /*0c40*/  BSSY.RECONVERGENT B1, `(.L_x_24) ;  /* 0x0000004000017945 */ /* 0x000fe80003800200 */
[----:B------:R-:W-:Y:S05]  /*0c50*/  @P3 BRA `(.L_x_25) ;  /* 0x0000000000083947 */ /* 0x000fea0003800000 */
[----:B------:R2:W-:Y:S04]  /*0c60*/  STS [UR9+0x24], R10 ;  /* 0x0000240aff007988 */ /* 0x0005e80008000809 */
[----:B------:R2:W-:Y:S02]  /*0c70*/  STS [UR9+0x20], R6 ;  /* 0x00002006ff007988 */ /* 0x0005e40008000809 */
.L_x_25:
[----:B------:R-:W-:Y:S05]  /*0c80*/  BSYNC.RECONVERGENT B1 ;  /* 0x0000000000017941 */ /* 0x000fea0003800200 */
.L_x_24:
[----:B------:R-:W-:Y:S04]  /*0c90*/  BSSY.RECONVERGENT B1, `(.L_x_26) ;  /* 0x000000e000017945 */ /* 0x000fe80003800200 */
[----:B------:R-:W-:Y:S05]  /*0ca0*/  @P3 BRA `(.L_x_27) ;  /* 0x0000000000303947 */ /* 0x000fea0003800000 */
[----:B-----5:R-:W5:Y:S01]  /*0cb0*/  LDS R4, [UR9+0x34] ;  /* 0x00003409ff047984 */ /* 0x020f620008000800 */
[----:B--2---:R-:W2:Y:S03]  /*0cc0*/  LDC.64 R10, c[0x0][0x3b0] ;  /* 0x0000ec00ff0a7b82 */ /* 0x004ea60000000a00 */
[----:B---34-:R-:W3:Y:S01]  /*0cd0*/  LDS R3, [UR9+0x1c] ;  /* 0x00001c09ff037984 */ /* 0x018ee20008000800 */
[C---:B--2---:R-:W-:Y:S01]  /*0ce0*/  SHF.L.U64.HI R8, R10.reuse, 0x1, R11 ;  /* 0x000000010a087819 */ /* 0x044fe2000001020b */
[----:B------:R-:W-:-:S03]  /*0cf0*/  IMAD.SHL.U32 R5, R10, 0x2, RZ ;  /* 0x000000020a057824 */ /* 0x000fc600078e00ff */
[--C-:B------:R-:W-:Y:S02]  /*0d00*/  SHF.R.U32.HI R10, RZ, 0x4, R8.reuse ;  /* 0x00000004ff0a7819 */ /* 0x100fe40000011608 */
[----:B------:R-:W-:-:S05]  /*0d10*/  SHF.R.U64 R5, R5, 0x4, R8 ;  /* 0x0000000405057819 */ /* 0x000fca0000001208 */
[----:B------:R2:W-:Y:S01]  /*0d20*/  STS [UR9+0xc], R5 ;  /* 0x00000c05ff007988 */ /* 0x0005e20008000809 */
[----:B-----5:R-:W-:Y:S02]  /*0d30*/  LOP3.LUT R4, R4, 0x7, RZ, 0xb8, !PT ;  /* 0x0000000704047812 */ /* 0x020fe400078eb8ff */
[----:B---3--:R-:W-:-:S03]  /*0d40*/  LOP3.LUT R3, R3, 0xf, R10, 0xb8, !PT ;  /* 0x0000000f03037812 */ /* 0x008fc600078eb80a */
[----:B------:R2:W-:Y:S04]  /*0d50*/  STS [UR9+0x34], R4 ;  /* 0x00003404ff007988 */ /* 0x0005e80008000809 */
[----:B------:R2:W-:Y:S02]  /*0d60*/  STS [UR9+0x1c], R3 ;  /* 0x00001c03ff007988 */ /* 0x0005e40008000809 */
.L_x_27:
[----:B------:R-:W-:Y:S05]  /*0d70*/  BSYNC.RECONVERGENT B1 ;  /* 0x0000000000017941 */ /* 0x000fea0003800200 */
.L_x_26:
[----:B------:R-:W-:Y:S04]  /*0d80*/  BSSY.RECONVERGENT B2, `(.L_x_28) ;  /* 0x000001a000027945 */ /* 0x000fe80003800200 */
[----:B------:R-:W-:Y:S04]  /*0d90*/  BSSY.RELIABLE B1, `(.L_x_29) ;  /* 0x0000015000017945 */ /* 0x000fe80003800100 */
[----:B------:R-:W-:Y:S05]  /*0da0*/  @P3 BRA `(.L_x_30) ;  /* 0x0000000000203947 */ /* 0x000fea0003800000 */
[----:B--2345:R-:W2:Y:S02]  /*0db0*/  LDS R3, [UR9+0x34] ;  /* 0x00003409ff037984 */ /* 0x03cea40008000800 */
[----:B--2---:R-:W-:-:S05]  /*0dc0*/  LOP3.LUT R3, R3, 0x38, RZ, 0xb8, !PT ;  /* 0x0000003803037812 */ /* 0x004fca00078eb8ff */
[----:B------:R2:W-:Y:S01]  /*0dd0*/  STS [UR9+0x34], R3 ;  /* 0x00003403ff007988 */ /* 0x0005e20008000809 */
[----:B------:R-:W-:Y:S05]  /*0de0*/  @P3 BRA `(.L_x_31) ;  /* 0x0000000000203947 */ /* 0x000fea0003800000 */
[----:B--2---:R-:W2:Y:S01]  /*0df0*/  LDS R3, [UR9+0x8] ;  /* 0x00000809ff037984 */ /* 0x004ea20008000800 */
[----:B------:R-:W-:-:S05]  /*0e00*/  IMAD.MOV.U32 R4, RZ, RZ, 0x780 ;  /* 0x00000780ff047424 */ /* 0x000fca00078e00ff */
[----:B--2---:R-:W-:-:S05]  /*0e10*/  LOP3.LUT R3, R3, 0x500, R4, 0xd8, !PT ;  /* 0x0000050003037812 */ /* 0x004fca00078ed804 */
[----:B------:R2:W-:Y:S02]  /*0e20*/  STS [UR9+0x8], R3 ;  /* 0x00000803ff007988 */ /* 0x0005e40008000809 */
.L_x_30:
[----:B------:R-:W-:Y:S05]  /*0e30*/  @P3 BRA `(.L_x_32) ;  /* 0x0000000000283947 */ /* 0x000fea0003800000 */
[----:B--2345:R-:W2:Y:S02]  /*0e40*/  LDS R3, [UR9+0x8] ;  /* 0x00000809ff037984 */ /* 0x03cea40008000800 */
[----:B--2---:R-:W-:-:S05]  /*0e50*/  LOP3.LUT R3, R3, 0x1800, RZ, 0xb8, !PT ;  /* 0x0000180003037812 */ /* 0x004fca00078eb8ff */
[----:B------:R3:W-:Y:S02]  /*0e60*/  STS [UR9+0x8], R3 ;  /* 0x00000803ff007988 */ /* 0x0007e40008000809 */
.L_x_31:
[----:B------:R-:W-:Y:S05]  /*0e70*/  @P3 BREAK.RELIABLE B1 ;  /* 0x0000000000013942 */ /* 0x000fea0003800100 */
[----:B------:R-:W-:Y:S05]  /*0e80*/  @P3 BRA `(.L_x_33) ;  /* 0x0000000000243947 */ /* 0x000fea0003800000 */
[----:B--23--:R-:W2:Y:S01]  /*0e90*/  LDS R3, [UR9+0x8] ;  /* 0x00000809ff037984 */ /* 0x00cea20008000800 */
[----:B------:R-:W-:-:S05]  /*0ea0*/  IMAD.MOV.U32 R4, RZ, RZ, 0x6000 ;  /* 0x00006000ff047424 */ /* 0x000fca00078e00ff */
[----:B--2---:R-:W-:-:S04]  /*0eb0*/  LOP3.LUT R3, R3, 0x6000, R4, 0xd8, !PT ;  /* 0x0000600003037812 */ /* 0x004fc800078ed804 */
[----:B------:R-:W-:-:S05]  /*0ec0*/  LOP3.LUT R3, R3, 0x400000, RZ, 0xb8, !PT ;  /* 0x0040000003037812 */ /* 0x000fca00078eb8ff */
[----:B------:R2:W-:Y:S02]  /*0ed0*/  STS [UR9+0x8], R3 ;  /* 0x00000803ff007988 */ /* 0x0005e40008000809 */
.L_x_32:
[----:B------:R-:W-:Y:S05]  /*0ee0*/  BSYNC.RELIABLE B1 ;  /* 0x0000000000017941 */ /* 0x000fea0003800100 */
.L_x_29:
[----:B--2345:R-:W2:Y:S02]  /*0ef0*/  @!P3 LDS R3, [UR9+0x8] ;  /* 0x00000809ff03b984 */ /* 0x03cea40008000800 */
[----:B--2---:R-:W-:-:S05]  /*0f00*/  @!P3 LOP3.LUT R3, R3, 0x8000, RZ, 0xb8, !PT ;  /* 0x000080000303b812 */ /* 0x004fca00078eb8ff */
[----:B------:R4:W-:Y:S02]  /*0f10*/  @!P3 STS [UR9+0x8], R3 ;  /* 0x00000803ff00b988 */ /* 0x0009e40008000809 */
.L_x_33:
[----:B------:R-:W-:Y:S05]  /*0f20*/  BSYNC.RECONVERGENT B2 ;  /* 0x0000000000027941 */ /* 0x000fea0003800200 */
.L_x_28:
[----:B------:R-:W-:Y:S05]  /*0f30*/  WARPSYNC.ALL ;  /* 0x0000000000007948 */ /* 0x000fea0003800000 */
[----:B------:R-:W-:Y:S01]  /*0f40*/  NOP ;  /* 0x0000000000007918 */ /* 0x000fe20000000000 */
[----:B------:R-:W-:-:S04]  /*0f50*/  UIADD3 UR5, UPT, UPT, UR4, 0x80, URZ ;  /* 0x0000008004057890 */ /* 0x000fc8000fffe0ff */
[----:B------:R-:W-:-:S04]  /*0f60*/  UIADD3 UR34, UP0, UPT, UR5, UR10, URZ ;  /* 0x0000000a05227290 */ /* 0x000fc8000ff1e0ff */
[----:B------:R-:W-:Y:S01]  /*0f70*/  ULEA.HI.X.SX32 UR35, UR5, UR11, 0x1, UP0 ;  /* 0x0000000b05237291 */ /* 0x000fe200080f0eff */
[----:B------:R-:W-:Y:S11]  /*0f80*/  @P0 BRA `(.L_x_34) ;  /* 0x0000000000300947 */ /* 0x000ff60003800000 */
        /* <DEDUP_REMOVED lines=12> */
.L_x_34:
[----:B------:R-:W-:Y:S05]  /*1050*/  @P0 BRA `(.L_x_35) ;  /* 0x00000000000c0947 */ /* 0x000fea0003800000 */
[----:B------:R0:W-:Y:S01]  /*1060*/  UTMACMDFLUSH ;  /* 0x00000000000079b7 */ /* 0x0001e20000000000 */
[----:B------:R-:W-:Y:S05]  /*1070*/  @P0 BRA `(.L_x_35) ;  /* 0x0000000000040947 */ /* 0x000fea0003800000 */
[----:B------:R-:W-:-:S04]  /*1080*/  DEPBAR.LE SB0, 0x0 ;  /* 0x000080000000791a */ /* 0x000fc80000000000 */
.L_x_35:
        /* <DEDUP_REMOVED lines=8> */
[----:B---345:R-:W3:Y:S01]  /*1110*/  LDS R3, [UR9+0x8] ;  /* 0x00000809ff037984 */ /* 0x038ee20008000800 */
[----:B------:R-:W4:Y:S01]  /*1120*/  LDC.64 R8, c[0x0][0x390] ;  /* 0x0000e400ff087b82 */ /* 0x000f220000000a00 */
[----:B------:R-:W-:Y:S02]  /*1130*/  IMAD.MOV.U32 R4, RZ, RZ, 0x70 ;  /* 0x00000070ff047424 */ /* 0x000fe400078e00ff */
[----:B----4-:R4:W-:Y:S03]  /*1140*/  STS.64 [UR9], R8 ;  /* 0x00000008ff007988 */ /* 0x0109e60008000a09 */
[----:B---3--:R-:W-:-:S05]  /*1150*/  LOP3.LUT R3, R3, 0x10, R4, 0xd8, !PT ;  /* 0x0000001003037812 */ /* 0x008fca00078ed804 */
[----:B------:R4:W-:Y:S02]  /*1160*/  STS [UR9+0x8], R3 ;  /* 0x00000803ff007988 */ /* 0x0009e40008000809 */
.L_x_37:
[----:B-----5:R-:W-:Y:S05]  /*1170*/  BSYNC.RECONVERGENT B2 ;  /* 0x0000000000027941 */ /* 0x020fea0003800200 */
.L_x_36:
[----:B------:R-:W-:Y:S04]  /*1180*/  BSSY.RECONVERGENT B3, `(.L_x_38) ;  /* 0x0000011000037945 */ /* 0x000fe80003800200 */
[----:B------:R-:W-:Y:S04]  /*1190*/  BSSY.RELIABLE B2, `(.L_x_39) ;  /* 0x000000e000027945 */ /* 0x000fe80003800100 */
[----:B------:R-:W-:Y:S05]  /*11a0*/  @P3 BRA `(.L_x_40) ;  /* 0x0000000000243947 */ /* 0x000fea0003800000 */
[----:B---34-:R-:W3:Y:S01]  /*11b0*/  LDS R3, [UR9+0x34] ;  /* 0x00003409ff037984 */ /* 0x018ee20008000800 */
[----:B------:R-:W-:-:S05]  /*11c0*/  IMAD.MOV.U32 R4, RZ, RZ, 0x3f000000 ;  /* 0x3f000000ff047424 */ /* 0x000fca00078e00ff */
[----:B---3--:R-:W-:-:S05]  /*11d0*/  LOP3.LUT R3, R3, 0xff000000, R4, 0xb8, !PT ;  /* 0xff00000003037812 */ /* 0x008fca00078eb804 */
[----:B------:R3:W-:Y:S01]  /*11e0*/  STS [UR9+0x34], R3 ;  /* 0x00003403ff007988 */ /* 0x0007e20008000809 */
[----:B------:R-:W-:Y:S05]  /*11f0*/  @P3 BRA `(.L_x_41) ;  /* 0x00000000001c3947 */ /* 0x000fea0003800000 */
[----:B---3--:R-:W3:Y:S01]  /*1200*/  LDS R3, [UR9+0x38] ;  /* 0x00003809ff037984 */ /* 0x008ee20008000800 */
[----:B------:R-:W-:-:S05]  /*1210*/  IMAD.MOV.U32 R4, RZ, RZ, 0x3f ;  /* 0x0000003fff047424 */ /* 0x000fca00078e00ff */
[----:B---3--:R-:W-:-:S05]  /*1220*/  LOP3.LUT R3, R3, 0xff, R4, 0xb8, !PT ;  /* 0x000000ff03037812 */ /* 0x008fca00078eb804 */
[----:B------:R5:W-:Y:S02]  /*1230*/  STS [UR9+0x38], R3 ;  /* 0x00003803ff007988 */ /* 0x000be40008000809 */
.L_x_40:
[----:B------:R-:W-:Y:S05]  /*1240*/  @P3 BREAK.RELIABLE B2 ;  /* 0x0000000000023942 */ /* 0x000fea0003800100 */
[----:B------:R-:W-:Y:S05]  /*1250*/  @P3 BRA `(.L_x_42) ;  /* 0x00000000000c3947 */ /* 0x000fea0003800000 */
[----:B------:R2:W-:Y:S02]  /*1260*/  STS [UR9+0x20], R6 ;  /* 0x00002006ff007988 */ /* 0x0005e40008000809 */
.L_x_41:
[----:B------:R-:W-:Y:S05]  /*1270*/  BSYNC.RELIABLE B2 ;  /* 0x0000000000027941 */ /* 0x000fea0003800100 */
.L_x_39:
[----:B------:R2:W-:Y:S02]  /*1280*/  @!P3 STS [UR9+0x24], R2 ;  /* 0x00002402ff00b988 */ /* 0x0005e40008000809 */
.L_x_42:
[----:B------:R-:W-:Y:S05]  /*1290*/  BSYNC.RECONVERGENT B3 ;  /* 0x0000000000037941 */ /* 0x000fea0003800200 */
.L_x_38:
[----:B------:R-:W-:Y:S05]  /*12a0*/  WARPSYNC.ALL ;  /* 0x0000000000007948 */ /* 0x000fea0003800000 */
[----:B------:R-:W-:Y:S01]  /*12b0*/  NOP ;  /* 0x0000000000007918 */ /* 0x000fe20000000000 */
[----:B------:R-:W-:Y:S04]  /*12c0*/  BSSY.RECONVERGENT B3, `(.L_x_43) ;  /* 0x000000e000037945 */ /* 0x000fe80003800200 */
[----:B------:R-:W-:Y:S05]  /*12d0*/  @P3 BRA `(.L_x_44) ;  /* 0x0000000000303947 */ /* 0x000fea0003800000 */
[----:B---345:R-:W3:Y:S01]  /*12e0*/  LDS R3, [UR9+0x34] ;  /* 0x00003409ff037984 */ /* 0x038ee20008000800 */
[----:B------:R-:W4:Y:S03]  /*12f0*/  LDC.64 R4, c[0x0][0x3b8] ;  /* 0x0000ee00ff047b82 */ /* 0x000f260000000a00 */
[----:B--2---:R-:W2:Y:S01]  /*1300*/  LDS R2, [UR9+0x1c] ;  /* 0x00001c09ff027984 */ /* 0x004ea20008000800 */
[C---:B----4-:R-:W-:Y:S01]  /*1310*/  SHF.L.U64.HI R5, R4.reuse, 0x1, R5 ;  /* 0x0000000104057819 */ /* 0x050fe20000010205 */
[----:B------:R-:W-:-:S03]  /*1320*/  IMAD.SHL.U32 R4, R4, 0x2, RZ ;  /* 0x0000000204047824 */ /* 0x000fc600078e00ff */
[--C-:B------:R-:W-:Y:S02]  /*1330*/  SHF.R.U32.HI R7, RZ, 0x4, R5.reuse ;  /* 0x00000004ff077819 */ /* 0x100fe40000011605 */
[----:B------:R-:W-:-:S05]  /*1340*/  SHF.R.U64 R4, R4, 0x4, R5 ;  /* 0x0000000404047819 */ /* 0x000fca0000001205 */
[----:B------:R4:W-:Y:S01]  /*1350*/  STS [UR9+0xc], R4 ;  /* 0x00000c04ff007988 */ /* 0x0009e20008000809 */
[----:B---3--:R-:W-:Y:S02]  /*1360*/  LOP3.LUT R3, R3, 0x7, RZ, 0xb8, !PT ;  /* 0x0000000703037812 */ /* 0x008fe400078eb8ff */
[----:B--2---:R-:W-:-:S03]  /*1370*/  LOP3.LUT R2, R2, 0xf, R7, 0xb8, !PT ;  /* 0x0000000f02027812 */ /* 0x004fc600078eb807 */
[----:B------:R4:W-:Y:S04]  /*1380*/  STS [UR9+0x34], R3 ;  /* 0x00003403ff007988 */ /* 0x0009e80008000809 */
[----:B------:R4:W-:Y:S02]  /*1390*/  STS [UR9+0x1c], R2 ;  /* 0x00001c02ff007988 */ /* 0x0009e40008000809 */
.L_x_44:
[----:B------:R-:W-:Y:S05]  /*13a0*/  BSYNC.RECONVERGENT B3 ;  /* 0x0000000000037941 */ /* 0x000fea0003800200 */
.L_x_43:
[----:B------:R-:W-:Y:S04]  /*13b0*/  BSSY.RECONVERGENT B4, `(.L_x_45) ;  /* 0x000001a000047945 */ /* 0x000fe80003800200 */
[----:B------:R-:W-:Y:S04]  /*13c0*/  BSSY.RELIABLE B3, `(.L_x_46) ;  /* 0x0000015000037945 */ /* 0x000fe80003800100 */
[----:B------:R-:W-:Y:S05]  /*13d0*/  @P3 BRA `(.L_x_47) ;  /* 0x0000000000203947 */ /* 0x000fea0003800000 */
[----:B--2-4-:R-:W2:Y:S02]  /*13e0*/  LDS R2, [UR9+0x34] ;  /* 0x00003409ff027984 */ /* 0x014ea40008000800 */
[----:B--2---:R-:W-:-:S05]  /*13f0*/  LOP3.LUT R2, R2, 0x38, RZ, 0xb8, !PT ;  /* 0x0000003802027812 */ /* 0x004fca00078eb8ff */
[----:B------:R2:W-:Y:S01]  /*1400*/  STS [UR9+0x34], R2 ;  /* 0x00003402ff007988 */ /* 0x0005e20008000809 */
[----:B------:R-:W-:Y:S05]  /*1410*/  @P3 BRA `(.L_x_48) ;  /* 0x0000000000203947 */ /* 0x000fea0003800000 */
[----:B--2---:R-:W2:Y:S01]  /*1420*/  LDS R2, [UR9+0x8] ;  /* 0x00000809ff027984 */ /* 0x004ea20008000800 */
[----:B---3-5:R-:W-:-:S05]  /*1430*/  IMAD.MOV.U32 R3, RZ, RZ, 0x780 ;  /* 0x00000780ff037424 */ /* 0x028fca00078e00ff */
[----:B--2---:R-:W-:-:S05]  /*1440*/  LOP3.LUT R2, R2, 0x500, R3, 0xd8, !PT ;  /* 0x0000050002027812 */ /* 0x004fca00078ed803 */
[----:B------:R2:W-:Y:S02]  /*1450*/  STS [UR9+0x8], R2 ;  /* 0x00000802ff007988 */ /* 0x0005e40008000809 */
.L_x_47:
[----:B------:R-:W-:Y:S05]  /*1460*/  @P3 BRA `(.L_x_49) ;  /* 0x0000000000283947 */ /* 0x000fea0003800000 */
[----:B--2-4-:R-:W2:Y:S02]  /*1470*/  LDS R2, [UR9+0x8] ;  /* 0x00000809ff027984 */ /* 0x014ea40008000800 */
[----:B--2---:R-:W-:-:S05]  /*1480*/  LOP3.LUT R2, R2, 0x1800, RZ, 0xb8, !PT ;  /* 0x0000180002027812 */ /* 0x004fca00078eb8ff */
[----:B------:R4:W-:Y:S02]  /*1490*/  STS [UR9+0x8], R2 ;  /* 0x00000802ff007988 */ /* 0x0009e40008000809 */
.L_x_48:
[----:B------:R-:W-:Y:S05]  /*14a0*/  @P3 BREAK.RELIABLE B3 ;  /* 0x0000000000033942 */ /* 0x000fea0003800100 */
[----:B------:R-:W-:Y:S05]  /*14b0*/  @P3 BRA `(.L_x_50) ;  /* 0x0000000000243947 */ /* 0x000fea0003800000 */
[----:B--2-4-:R-:W2:Y:S01]  /*14c0*/  LDS R2, [UR9+0x8] ;  /* 0x00000809ff027984 */ /* 0x014ea20008000800 */
[----:B---3-5:R-:W-:-:S05]  /*14d0*/  IMAD.MOV.U32 R3, RZ, RZ, 0x6000 ;  /* 0x00006000ff037424 */ /* 0x028fca00078e00ff */
[----:B--2---:R-:W-:-:S04]  /*14e0*/  LOP3.LUT R2, R2, 0x6000, R3, 0xd8, !PT ;  /* 0x0000600002027812 */ /* 0x004fc800078ed803 */
[----:B------:R-:W-:-:S05]  /*14f0*/  LOP3.LUT R2, R2, 0x400000, RZ, 0xb8, !PT ;  /* 0x0040000002027812 */ /* 0x000fca00078eb8ff */
[----:B------:R2:W-:Y:S02]  /*1500*/  STS [UR9+0x8], R2 ;  /* 0x00000802ff007988 */ /* 0x0005e40008000809 */
.L_x_49:
[----:B------:R-:W-:Y:S05]  /*1510*/  BSYNC.RELIABLE B3 ;  /* 0x0000000000037941 */ /* 0x000fea0003800100 */
.L_x_46:
[----:B--2-4-:R-:W2:Y:S02]  /*1520*/  @!P3 LDS R2, [UR9+0x8] ;  /* 0x00000809ff02b984 */ /* 0x014ea40008000800 */
[----:B--2---:R-:W-:-:S05]  /*1530*/  @!P3 LOP3.LUT R2, R2, 0x8000, RZ, 0xb8, !PT ;  /* 0x000080000202b812 */ /* 0x004fca00078eb8ff */
[----:B------:R2:W-:Y:S02]  /*1540*/  @!P3 STS [UR9+0x8], R2 ;  /* 0x00000802ff00b988 */ /* 0x0005e40008000809 */
.L_x_50:
[----:B------:R-:W-:Y:S05]  /*1550*/  BSYNC.RECONVERGENT B4 ;  /* 0x0000000000047941 */ /* 0x000fea0003800200 */
.L_x_45:
[----:B------:R-:W-:Y:S05]  /*1560*/  WARPSYNC.ALL ;  /* 0x0000000000007948 */ /* 0x000fea0003800000 */
[----:B------:R-:W-:Y:S01]  /*1570*/  NOP ;  /* 0x0000000000007918 */ /* 0x000fe20000000000 */
[----:B------:R-:W-:-:S04]  /*1580*/  UIADD3 UR4, UPT, UPT, UR4, 0x100, URZ ;  /* 0x0000010004047890 */ /* 0x000fc8000fffe0ff */
[----:B------:R-:W-:-:S04]  /*1590*/  UIADD3 UR10, UP0, UPT, UR4, UR10, URZ ;  /* 0x0000000a040a7290 */ /* 0x000fc8000ff1e0ff */
[----:B------:R-:W-:Y:S01]  /*15a0*/  ULEA.HI.X.SX32 UR11, UR4, UR11, 0x1, UP0 ;  /* 0x0000000b040b7291 */ /* 0x000fe200080f0eff */
[----:B------:R-:W-:Y:S11]  /*15b0*/  @P0 BRA `(.L_x_51) ;  /* 0x0000000000300947 */ /* 0x000ff60003800000 */
[----:B--2-4-:R-:W2:Y:S01]  /*15c0*/  S2R R2, SR_LANEID ;  /* 0x0000000000027919 */ /* 0x014ea20000000000 */
[----:B------:R-:W-:Y:S05]  /*15d0*/  WARPSYNC.ALL ;  /* 0x0000000000007948 */ /* 0x000fea0003800000 */
[----:B------:R-:W-:Y:S01]  /*15e0*/  NOP ;  /* 0x0000000000007918 */ /* 0x000fe20000000000 */
[----:B--2---:R-:W-:-:S05]  /*15f0*/  IMAD.SHL.U32 R4, R2, 0x4, RZ ;  /* 0x0000000402047824 */ /* 0x004fca00078e00ff */
[----:B------:R-:W2:Y:S01]  /*1600*/  LDS R5, [R4+UR9] ;  /* 0x0000000904057984 */ /* 0x000ea20008000800 */
[----:B------:R-:W-:-:S05]  /*1610*/  IADD3 R2, P1, PT, R4, UR10, RZ ;  /* 0x0000000a04027c10 */ /* 0x000fca000ff3e0ff */
[----:B---3-5:R-:W-:-:S05]  /*1620*/  IMAD.X R3, RZ, RZ, UR11, P1 ;  /* 0x0000000bff037e24 */ /* 0x028fca00088e06ff */
[----:B--2---:R2:W3:Y:S01]  /*1630*/  ATOMG.E.EXCH.STRONG.GPU PT, RZ, [R2], R5 ;  /* 0x0000000502ff73a8 */ /* 0x0044e200041ee100 */
[----:B------:R-:W-:-:S04]  /*1640*/  DEPBAR {5,4,3,2,1,0} ;  /* 0x0000003f0000791a */ /* 0x000fc80000000000 */
[----:B------:R-:W4:Y:S02]  /*1650*/  CCTL.E.C.LDCU.IV.DEEP [UR10] ;  /* 0x000000000a007540 */ /* 0x000f240009c08000 */
[----:B----4-:R2:W-:Y:S01]  /*1660*/  UTMACCTL.IV [UR10] ;  /* 0x000000000a0079b9 */ /* 0x0105e20008000000 */
[----:B------:R-:W-:Y:S01]  /*1670*/  NOP ;  /* 0x0000000000007918 */ /* 0x000fe20000000000 */
.L_x_51:
[----:B------:R-:W-:Y:S05]  /*1680*/  @P0 BRA `(.L_x_52) ;  /* 0x00000000000c0947 */ /* 0x000fea0003800000 */
[----:B------:R0:W-:Y:S01]  /*1690*/  UTMACMDFLUSH ;  /* 0x00000000000079b7 */ /* 0x0001e20000000000 */
[----:B------:R-:W-:Y:S05]  /*16a0*/  @P0 BRA `(.L_x_52) ;  /* 0x0000000000040947 */ /* 0x000fea0003800000 */
[----:B------:R-:W-:-:S04]  /*16b0*/  DEPBAR.LE SB0, 0x0 ;  /* 0x000080000000791a */ /* 0x000fc80000000000 */
.L_x_52:
[----:B------:R-:W-:Y:S05]  /*16c0*/  WARPSYNC.ALL ;  /* 0x0000000000007948 */ /* 0x000fea0003800000 */
[----:B------:R-:W-:Y:S01]  /*16d0*/  NOP ;  /* 0x0000000000007918 */ /* 0x000fe20000000000 */
[----:B---3--:R-:W-:Y:S01]  /*16e0*/  BAR.SYNC.DEFER_BLOCKING 0x0 ;  /* 0x0000000000007b1d */ /* 0x008fe20000010000 */
[----:B--2-4-:R-:W-:Y:S01]  /*16f0*/  SHF.R.U32.HI R2, RZ, 0x5, R0 ;  /* 0x00000005ff027819 */ /* 0x014fe20000011600 */
[----:B------:R-:W-:-:S03]  /*1700*/  USHF.L.U32 UR12, UR18, 0x7, URZ ;  /* 0x00000007120c7899 */ /* 0x000fc600080006ff */
[----:B------:R-:W-:Y:S01]  /*1710*/  R2UR UR13, R2 ;  /* 0x00000000020d72ca */ /* 0x000fe200000e0000 */
[----:B------:R-:W-:Y:S01]  /*1720*/  VOTEU.ALL UP0, P3 ;  /* 0x0000000000ff7886 */ /* 0x000fe20001800000 */
[----:B------:R-:W-:Y:S01]  /*1730*/  UMOV UR4, 0x1 ;  /* 0x0000000100047882 */ /* 0x000fe20000000000 */
[----:B------:R-:W-:Y:S01]  /*1740*/  VOTEU.ALL UP1, P3 ;  /* 0x0000000000ff7886 */ /* 0x000fe20001820000 */
[----:B------:R-:W-:Y:S02]  /*1750*/  BSSY.RECONVERGENT B4, `(.L_x_53) ;  /* 0x0000018000047945 */ /* 0x000fe40003800200 */
[----:B------:R-:W-:-:S04]  /*1760*/  @!UP0 UIADD3 UR16, UPT, UPT, -UR4, 0x100000, URZ ;  /* 0x0010000004108890 */ /* 0x000fc8000fffe1ff */
[----:B------:R-:W-:Y:S02]  /*1770*/  @!UP0 USHF.L.U32 UR17, UR16, 0xb, URZ ;  /* 0x0000000b10118899 */ /* 0x000fe400080006ff */
[----:B------:R-:W-:Y:S02]  /*1780*/  @!UP0 USHF.L.U32 UR16, UR16, 0x1, URZ ;  /* 0x0000000110108899 */ /* 0x000fe400080006ff */
[----:B------:R-:W-:-:S04]  /*1790*/  @!UP0 UIADD3 UR4, UPT, UPT, -UR4, 0x100000, URZ ;  /* 0x0010000004048890 */ /* 0x000fc8000fffe1ff */
[----:B------:R-:W-:Y:S02]  /*17a0*/  @!UP0 USHF.L.U32 UR5, UR4, 0xb, URZ ;  /* 0x0000000b04058899 */ /* 0x000fe400080006ff */
[----:B------:R-:W-:Y:S01]  /*17b0*/  @!UP0 USHF.L.U32 UR4, UR4, 0x1, URZ ;  /* 0x0000000104048899 */ /* 0x000fe200080006ff */
[----:B------:R-:W-:Y:S01]  /*17c0*/  VOTEU.ALL UP0, P3 ;  /* 0x0000000000ff7886 */ /* 0x000fe20001800000 */
[----:B------:R-:W2:Y:S04]  /*17d0*/  FENCE.VIEW.ASYNC.S ;  /* 0x00000000000073c6 */ /* 0x000ea80000000000 */
[----:B--2---:R2:W3:Y:S06]  /*17e0*/  @!UP0 SYNCS.EXCH.64 URZ, [UR9+0x24000], UR16 ;  /* 0x0240001009ff85b2 */ /* 0x0044ec0008000100 */
[----:B------:R2:W3:Y:S02]  /*17f0*/  @!UP1 SYNCS.EXCH.64 URZ, [UR9+0x24020], UR4 ;  /* 0x0240200409ff95b2 */ /* 0x0004e40008000100 */
[----:B---3--:R-:W-:Y:S06]  /*1800*/  BAR.SYNC.DEFER_BLOCKING 0x0 ;  /* 0x0000000000007b1d */ /* 0x008fec0000010000 */
[----:B------:R-:W-:Y:S05]  /*1810*/  @P3 BRA `(.L_x_54) ;  /* 0x00000000002c3947 */ /* 0x000fea0003800000 */
[----:B--2---:R-:W-:Y:S02]  /*1820*/  UMOV UR4, 0x1 ;  /* 0x0000000100047882 */ /* 0x004fe40000000000 */
[----:B------:R-:W-:-:S04]  /*1830*/  UIADD3 UR16, UPT, UPT, -UR4, 0x100000, URZ ;  /* 0x0010000004107890 */ /* 0x000fc8000fffe1ff */
[----:B------:R-:W-:Y:S02]  /*1840*/  USHF.L.U32 UR17, UR16, 0xb, URZ ;  /* 0x0000000b10117899 */ /* 0x000fe400080006ff */
[----:B------:R-:W-:Y:S02]  /*1850*/  USHF.L.U32 UR16, UR16, 0x1, URZ ;  /* 0x0000000110107899 */ /* 0x000fe400080006ff */
[----:B------:R-:W-:-:S04]  /*1860*/  UIADD3 UR4, UPT, UPT, -UR4, 0x100000, URZ ;  /* 0x0010000004047890 */ /* 0x000fc8000fffe1ff */
[----:B------:R-:W-:Y:S02]  /*1870*/  USHF.L.U32 UR5, UR4, 0xb, URZ ;  /* 0x0000000b04057899 */ /* 0x000fe400080006ff */
[----:B------:R-:W-:Y:S01]  /*1880*/  USHF.L.U32 UR4, UR4, 0x1, URZ ;  /* 0x0000000104047899 */ /* 0x000fe200080006ff */
[----:B------:R-:W2:Y:S03]  /*1890*/  FENCE.VIEW.ASYNC.S ;  /* 0x00000000000073c6 */ /* 0x000ea60000000000 */
[----:B--2---:R3:W4:Y:S08]  /*18a0*/  SYNCS.EXCH.64 URZ, [UR9+0x24008], UR16 ;  /* 0x0240081009ff75b2 */ /* 0x0047300008000100 */
[----:B------:R3:W2:Y:S02]  /*18b0*/  SYNCS.EXCH.64 URZ, [UR9+0x24028], UR4 ;  /* 0x0240280409ff75b2 */ /* 0x0006a40008000100 */
[----:B---3--:R-:W-:Y:S01]  /*18c0*/  NOP ;  /* 0x0000000000007918 */ /* 0x008fe20000000000 */
.L_x_54:
[----:B--2---:R-:W-:Y:S05]  /*18d0*/  BSYNC.RECONVERGENT B4 ;  /* 0x0000000000047941 */ /* 0x004fea0003800200 */
.L_x_53:
[----:B----4-:R-:W-:Y:S01]  /*18e0*/  BAR.SYNC.DEFER_BLOCKING 0x0 ;  /* 0x0000000000007b1d */ /* 0x010fe20000010000 */
[----:B------:R-:W-:Y:S01]  /*18f0*/  UIADD3 UR14, UPT, UPT, UR9, 0x24020, URZ ;  /* 0x00024020090e7890 */ /* 0x000fe2000fffe0ff */
[----:B------:R-:W-:Y:S01]  /*1900*/  ISETP.GE.AND P0, PT, R12, 0x1, PT ;  /* 0x000000010c00780c */ /* 0x000fe20003f06270 */
[----:B------:R-:W-:-:S03]  /*1910*/  USHF.L.U32 UR27, UR15, 0x6, URZ ;  /* 0x000000060f1b7899 */ /* 0x000fc600080006ff */
[----:B------:R-:W-:Y:S04]  /*1920*/  BSSY.RECONVERGENT B4, `(.L_x_55) ;  /* 0x000000d000047945 */ /* 0x000fe80003800200 */
[----:B------:R-:W-:Y:S05]  /*1930*/  @P3 BRA `(.L_x_56) ;  /* 0x00000000002c3947 */ /* 0x000fea0003800000 */
[----:B------:R-:W-:Y:S02]  /*1940*/  UMOV UR4, 0x1 ;  /* 0x0000000100047882 */ /* 0x000fe40000000000 */
[----:B------:R-:W-:-:S04]  /*1950*/  UIADD3 UR16, UPT, UPT, -UR4, 0x100000, URZ ;  /* 0x0010000004107890 */ /* 0x000fc8000fffe1ff */
[----:B------:R-:W-:Y:S02]  /*1960*/  USHF.L.U32 UR17, UR16, 0xb, URZ ;  /* 0x0000000b10117899 */ /* 0x000fe400080006ff */
[----:B------:R-:W-:Y:S02]  /*1970*/  USHF.L.U32 UR16, UR16, 0x1, URZ ;  /* 0x0000000110107899 */ /* 0x000fe400080006ff */
[----:B------:R-:W-:-:S04]  /*1980*/  UIADD3 UR4, UPT, UPT, -UR4, 0x100000, URZ ;  /* 0x0010000004047890 */ /* 0x000fc8000fffe1ff */
[----:B------:R-:W-:Y:S02]  /*1990*/  USHF.L.U32 UR5, UR4, 0xb, URZ ;  /* 0x0000000b04057899 */ /* 0x000fe400080006ff */
[----:B------:R-:W-:Y:S01]  /*19a0*/  USHF.L.U32 UR4, UR4, 0x1, URZ ;  /* 0x0000000104047899 */ /* 0x000fe200080006ff */
[----:B------:R-:W2:Y:S03]  /*19b0*/  FENCE.VIEW.ASYNC.S ;  /* 0x00000000000073c6 */ /* 0x000ea60000000000 */
[----:B--2---:R2:W3:Y:S08]  /*19c0*/  SYNCS.EXCH.64 URZ, [UR9+0x24010], UR16 ;  /* 0x0240101009ff75b2 */ /* 0x0044f00008000100 */
[----:B------:R2:W4:Y:S01]  /*19d0*/  SYNCS.EXCH.64 URZ, [UR9+0x24030], UR4 ;  /* 0x0240300409ff75b2 */ /* 0x0005220008000100 */
[----:B------:R-:W-:Y:S01]  /*19e0*/  NOP ;  /* 0x0000000000007918 */ /* 0x000fe20000000000 */
.L_x_56:
[----:B--2---:R-:W-:Y:S05]  /*19f0*/  BSYNC.RECONVERGENT B4 ;  /* 0x0000000000047941 */ /* 0x004fea0003800200 */
.L_x_55:
[----:B------:R-:W-:Y:S05]  /*1a00*/  @!P0 BRA `(.L_x_57) ;  /* 0x0000000c00588947 */ /* 0x000fea0003800000 */
[----:B---34-:R-:W-:Y:S01]  /*1a10*/  BAR.SYNC.DEFER_BLOCKING 0x0 ;  /* 0x0000000000007b1d */ /* 0x018fe20000010000 */
[----:B------:R-:W-:Y:S01]  /*1a20*/  ELECT P1, URZ, PT ;  /* 0x0000000000ff782f */ /* 0x000fe20003820000 */
[----:B------:R-:W-:Y:S01]  /*1a30*/  @!P3 IMAD.MOV.U32 R2, RZ, RZ, 0xc000 ;  /* 0x0000c000ff02b424 */ /* 0x000fe200078e00ff */
[----:B------:R-:W-:Y:S02]  /*1a40*/  ULOP3.LUT UR4, UR13, 0x1, URZ, 0xc0, !UPT ;  /* 0x000000010d047892 */ /* 0x000fe4000f8ec0ff */
[C---:B------:R-:W-:Y:S02]  /*1a50*/  ISETP.LT.U32.AND P1, PT, R68.reuse, 0x40, P1 ;  /* 0x000000404400780c */ /* 0x040fe40000f21070 */
[----:B------:R-:W-:Y:S01]  /*1a60*/  ELECT P0, URZ, PT ;  /* 0x0000000000ff782f */ /* 0x000fe20003800000 */
[----:B------:R-:W-:Y:S02]  /*1a70*/  ULEA UR5, UR4, UR9, 0xd ;  /* 0x0000000904057291 */ /* 0x000fe4000f8e68ff */
[----:B------:R-:W-:Y:S01]  /*1a80*/  USHF.L.U32 UR26, UR4, 0x6, URZ ;  /* 0x00000006041a7899 */ /* 0x000fe200080006ff */
[----:B------:R-:W-:Y:S01]  /*1a90*/  ISETP.LT.U32.AND P0, PT, R68, 0x40, P0 ;  /* 0x000000404400780c */ /* 0x000fe20000701070 */
[----:B------:R-:W-:-:S02]  /*1aa0*/  ULEA UR16, UR4, UR5, 0xd ;  /* 0x0000000504107291 */ /* 0x000fc4000f8e68ff */
[----:B------:R-:W-:-:S04]  /*1ab0*/  ULEA UR18, UR18, UR26, 0x7 ;  /* 0x0000001a12127291 */ /* 0x000fc8000f8e38ff */
[----:B------:R-:W-:Y:S01]  /*1ac0*/  VOTEU.ANY UP0, P1 ;  /* 0x0000000000ff7886 */ /* 0x000fe20000800100 */
[----:B------:R-:W-:-:S04]  /*1ad0*/  VOTEU.ANY UP2, P1 ;  /* 0x0000000000ff7886 */ /* 0x000fc80000840100 */
[----:B------:R-:W-:Y:S01]  /*1ae0*/  @UP0 UIADD3 UR24, UPT, UPT, UR5, 0x18000, URZ ;  /* 0x0001800005180890 */ /* 0x000fe2000fffe0ff */
[----:B------:R2:W-:Y:S01]  /*1af0*/  @!P3 SYNCS.ARRIVE.TRANS64 RZ, [UR9+0x24000], R2 ;  /* 0x02400002ffffb9a7 */ /* 0x0005e20008000009 */
[----:B------:R-:W-:Y:S01]  /*1b00*/  @UP0 UIADD3 UR25, UPT, UPT, UR9, 0x24000, URZ ;  /* 0x0002400009190890 */ /* 0x000fe2000fffe0ff */
[----:B------:R-:W-:Y:S06]  /*1b10*/  BAR.SYNC.DEFER_BLOCKING 0x0 ;  /* 0x0000000000007b1d */ /* 0x000fec0000010000 */
[----:B------:R-:W-:Y:S01]  /*1b20*/  VOTEU.ANY UP1, P0 ;  /* 0x0000000000ff7886 */ /* 0x000fe20000020100 */
[----:B------:R-:W-:-:S04]  /*1b30*/  VOTEU.ANY UP0, P0 ;  /* 0x0000000000ff7886 */ /* 0x000fc80000000100 */
[----:B------:R-:W-:Y:S01]  /*1b40*/  @UP1 UIADD3 UR17, UPT, UPT, UR9, 0x24000, URZ ;  /* 0x0002400009111890 */ /* 0x000fe2000fffe0ff */
[----:B------:R-:W-:Y:S01]  /*1b50*/  @UP1 UMOV UR19, URZ ;  /* 0x000000ff00131c82 */ /* 0x000fe20008000000 */
[----:B------:R2:W-:Y:S01]  /*1b60*/  @UP2 UTMALDG.2D [UR24], [UR6] ;  /* 0x00000018060025b4 */ /* 0x0005e20008008000 */
[----:B------:R3:W-:Y:S06]  /*1b70*/  MEMBAR.ALL.CTA ;  /* 0x0000000000007992 */ /* 0x0007ec0000008000 */
[----:B---3--:R-:W3:Y:S02]  /*1b80*/  FENCE.VIEW.ASYNC.S ;  /* 0x00000000000073c6 */ /* 0x008ee40000000000 */
[----:B---3--:R-:W-:Y:S06]  /*1b90*/  BAR.SYNC.DEFER_BLOCKING 0x0 ;  /* 0x0000000000007b1d */ /* 0x008fec0000010000 */
[----:B------:R2:W-:Y:S01]  /*1ba0*/  @UP0 UTMALDG.2D [UR16], [UR34] ;  /* 0x00000010220005b4 */ /* 0x0005e20008008000 */
[----:B------:R-:W-:Y:S01]  /*1bb0*/  UISETP.NE.U32.AND UP0, UPT, UR13, URZ, UPT ;  /* 0x000000ff0d00728c */ /* 0x000fe2000bf05070 */
[----:B------:R-:W-:Y:S06]  /*1bc0*/  BAR.SYNC.DEFER_BLOCKING 0x0 ;  /* 0x0000000000007b1d */ /* 0x000fec0000010000 */
[----:B------:R-:W3:Y:S02]  /*1bd0*/  SYNCS.PHASECHK.TRANS64.TRYWAIT P0, [UR9+0x24000], RZ ;  /* 0x024000ffff0075a7 */ /* 0x000ee40008001109 */
[----:B--23--:R-:W-:Y:S05]  /*1be0*/  @!P0 BRA `(.L_x_58) ;  /* 0x00000014000c8947 */ /* 0x00cfea0003800000 */
.L_x_74:
[----:B------:R-:W-:Y:S05]  /*1bf0*/  BRA.U UP0, `(.L_x_59) ;  /* 0x0000000100cc7547 */ /* 0x000fea000b800000 */
[----:B------:R-:W-:Y:S02]  /*1c00*/  USHF.R.U32.HI UR18, URZ, 0x4, UR9 ;  /* 0x00000004ff127899 */ /* 0x000fe40008011609 */
[----:B------:R-:W-:Y:S02]  /*1c10*/  UIADD3 UR15, UPT, UPT, UR9, 0x18000, URZ ;  /* 0x00018000090f7890 */ /* 0x000fe4000fffe0ff */
[----:B------:R-:W-:Y:S02]  /*1c20*/  USGXT.U32 UR18, UR18, 0xe ;  /* 0x0000000e1212789a */ /* 0x000fe40008000000 */
[----:B------:R-:W-:Y:S02]  /*1c30*/  USHF.R.U32.HI UR15, URZ, 0x4, UR15 ;  /* 0x00000004ff0f7899 */ /* 0x000fe4000801160f */
[----:B------:R-:W-:Y:S02]  /*1c40*/  UIADD3 UR28, UP0, UPT, UR18, 0x4000080, URZ ;  /* 0x04000080121c7890 */ /* 0x000fe4000ff1e0ff */
[----:B------:R-:W-:Y:S01]  /*1c50*/  USGXT.U32 UR16, UR15, 0xe ;  /* 0x0000000e0f10789a */ /* 0x000fe20008000000 */
[----:B------:R-:W-:Y:S01]  /*1c60*/  UMOV UR5, URZ ;  /* 0x000000ff00057c82 */ /* 0x000fe20008000000 */
[----:B------:R-:W-:Y:S01]  /*1c70*/  UMOV UR4, URZ ;  /* 0x000000ff00047c82 */ /* 0x000fe20008000000 */
[----:B------:R-:W-:-:S02]  /*1c80*/  UIADD3.X UR29, UPT, UPT, UR5, 0x40004040, URZ, UP0, !UPT ;  /* 0x40004040051d7890 */ /* 0x000fc400087fe4ff */
[----:B------:R-:W-:Y:S02]  /*1c90*/  UIADD3 UR56, UP0, UPT, UR16, 0x2, URZ ;  /* 0x0000000210387890 */ /* 0x000fe4000ff1e0ff */
[----:B------:R-:W-:Y:S02]  /*1ca0*/  ULOP3.LUT UR18, UR18, 0x4000000, URZ, 0xfc, !UPT ;  /* 0x0400000012127892 */ /* 0x000fe4000f8efcff */
[----:B------:R-:W-:Y:S02]  /*1cb0*/  UIADD3.X UR57, UPT, UPT, UR4, 0x40004040, URZ, UP0, !UPT ;  /* 0x4000404004397890 */ /* 0x000fe400087fe4ff */
[----:B------:R-:W-:Y:S02]  /*1cc0*/  UIADD3.64 UR32, UPT, UPT, UR28, 0x80, URZ ;  /* 0x000000801c207897 */ /* 0x000fe4000fffe0ff */
[----:B------:R-:W-:Y:S02]  /*1cd0*/  UIADD3.64 UR4, UPT, UPT, UR56, 0x2, URZ ;  /* 0x0000000238047897 */ /* 0x000fe4000fffe0ff */
[----:B------:R-:W-:-:S02]  /*1ce0*/  UIADD3.64 UR38, UPT, UPT, UR28, 0x100, URZ ;  /* 0x000001001c267897 */ /* 0x000fc4000fffe0ff */
[----:B------:R-:W-:Y:S02]  /*1cf0*/  UIADD3.64 UR36, UPT, UPT, UR56, 0x4, URZ ;  /* 0x0000000438247897 */ /* 0x000fe4000fffe0ff */
[----:B------:R-:W-:Y:S02]  /*1d00*/  UIADD3.64 UR42, UPT, UPT, UR28, 0x180, URZ ;  /* 0x000001801c2a7897 */ /* 0x000fe4000fffe0ff */
[----:B------:R-:W-:Y:S02]  /*1d10*/  UIADD3.64 UR40, UPT, UPT, UR56, 0x1fe, URZ ;  /* 0x000001fe38287897 */ /* 0x000fe4000fffe0ff */
[----:B------:R-:W-:Y:S02]  /*1d20*/  UIADD3.64 UR46, UPT, UPT, UR28, 0x200, URZ ;  /* 0x000002001c2e7897 */ /* 0x000fe4000fffe0ff */
[----:B------:R-:W-:Y:S02]  /*1d30*/  UIADD3.64 UR44, UPT, UPT, UR56, 0x200, URZ ;  /* 0x00000200382c7897 */ /* 0x000fe4000fffe0ff */
[----:B------:R-:W-:-:S02]  /*1d40*/  UIADD3.64 UR50, UPT, UPT, UR28, 0x280, URZ ;  /* 0x000002801c327897 */ /* 0x000fc4000fffe0ff */
[----:B------:R-:W-:Y:S01]  /*1d50*/  UIADD3.64 UR48, UPT, UPT, UR56, 0x202, URZ ;  /* 0x0000020238307897 */ /* 0x000fe2000fffe0ff */
[----:B------:R-:W-:Y:S01]  /*1d60*/  UMOV UR20, 0x0 ;  /* 0x0000000000147882 */ /* 0x000fe20000000000 */
[----:B------:R-:W-:Y:S01]  /*1d70*/  UMOV UR21, 0x4210490 ;  /* 0x0421049000157882 */ /* 0x000fe20000000000 */
[----:B------:R-:W-:Y:S01]  /*1d80*/  UIADD3.64 UR54, UPT, UPT, UR28, 0x300, URZ ;  /* 0x000003001c367897 */ /* 0x000fe2000fffe0ff */
[----:B------:R-:W-:Y:S01]  /*1d90*/  UMOV UR17, 0x40004040 ;  /* 0x4000404000117882 */ /* 0x000fe20000000000 */
[----:B------:R-:W-:Y:S01]  /*1da0*/  UIADD3.64 UR52, UPT, UPT, UR56, 0x204, URZ ;  /* 0x0000020438347897 */ /* 0x000fe2000fffe0ff */
[----:B------:R-:W-:Y:S01]  /*1db0*/  UMOV UR19, 0x40004040 ;  /* 0x4000404000137882 */ /* 0x000fe20000000000 */
[----:B------:R-:W-:Y:S01]  /*1dc0*/  UMOV UR22, 0x0 ;  /* 0x0000000000167882 */ /* 0x000fe20000000000 */
[----:B------:R-:W-:Y:S01]  /*1dd0*/  UMOV UR23, 0x4210490 ;  /* 0x0421049000177882 */ /* 0x000fe20000000000 */
[----:B------:R-:W-:Y:S01]  /*1de0*/  UMOV UR24, 0x0 ;  /* 0x0000000000187882 */ /* 0x000fe20000000000 */
[----:B------:R-:W-:Y:S01]  /*1df0*/  UMOV UR25, 0x4210490 ;  /* 0x0421049000197882 */ /* 0x000fe20000000000 */
[----:B------:R2:W-:Y:S01]  /*1e00*/  UTCHMMA gdesc[UR16], gdesc[UR18], tmem[UR8], tmem[UR20], idesc[UR21], !UPT ;  /* 0x00ff1412100075ea */ /* 0x0005e2000f800008 */
[----:B------:R-:W-:Y:S01]  /*1e10*/  UMOV UR30, 0x0 ;  /* 0x00000000001e7882 */ /* 0x000fe20000000000 */
[----:B------:R-:W-:Y:S01]  /*1e20*/  UMOV UR31, 0x4210490 ;  /* 0x04210490001f7882 */ /* 0x000fe20000000000 */
[----:B------:R2:W-:Y:S01]  /*1e30*/  UTCHMMA gdesc[UR56], gdesc[UR28], tmem[UR8], tmem[UR22], idesc[UR23], UPT ;  /* 0x00ff161c380075ea */ /* 0x0005e2000b800008 */
        /* <DEDUP_REMOVED lines=12> */
[----:B------:R2:W-:Y:S01]  /*1f00*/  UTCHMMA gdesc[UR48], gdesc[UR50], tmem[UR8], tmem[UR62], idesc[UR63], UPT ;  /* 0x00ff3e32300075ea */ /* 0x0005e2000b800008 */
[----:B------:R2:W-:Y:S01]  /*1f10*/  UTCHMMA gdesc[UR52], gdesc[UR54], tmem[UR8], tmem[UR64], idesc[UR65], UPT ;  /* 0x00ff4036340075ea */ /* 0x0005e2000b800008 */
[----:B------:R-:W-:Y:S01]  /*1f20*/  NOP ;  /* 0x0000000000007918 */ /* 0x000fe20000000000 */
.L_x_59:
[----:B------:R-:W-:Y:S01]  /*1f30*/  ELECT P0, URZ, PT ;  /* 0x0000000000ff782f */ /* 0x000fe20003800000 */
[----:B--2---:R-:W-:Y:S01]  /*1f40*/  UMOV UR4, UR14 ;  /* 0x0000000e00047c82 */ /* 0x004fe20008000000 */
[----:B------:R-:W-:Y:S02]  /*1f50*/  UMOV UR5, URZ ;  /* 0x000000ff00057c82 */ /* 0x000fe40008000000 */
[----:B------:R-:W-:-:S13]  /*1f60*/  ISETP.LT.U32.AND P0, PT, R68, 0x20, P0 ;  /* 0x000000204400780c */ /* 0x000fda0000701070 */
[----:B------:R-:W-:Y:S01]  /*1f70*/  VOTEU.ANY UP0, P0 ;  /* 0x0000000000ff7886 */ /* 0x000fe20000000100 */
[----:B------:R-:W-:Y:S01]  /*1f80*/  VOTEU.ANY UP1, P0 ;  /* 0x0000000000ff7886 */ /* 0x000fe20000020100 */
[----:B------:R-:W-:-:S03]  /*1f90*/  ISETP.GE.U32.AND P0, PT, R12, 0x81, PT ;  /* 0x000000810c00780c */ /* 0x000fc60003f06070 */
[----:B------:R-:W-:Y:S02]  /*1fa0*/  @UP0 UMOV UR4, UR4 ;  /* 0x0000000400040c82 */ /* 0x000fe40008000000 */
[----:B------:R2:W-:Y:S01]  /*1fb0*/  @UP1 UTCBAR [UR4], URZ ;  /* 0x000000ff040013e9 */ /* 0x0005e200080000ff */
[----:B------:R-:W-:Y:S06]  /*1fc0*/  BAR.SYNC.DEFER_BLOCKING 0x0 ;  /* 0x0000000000007b1d */ /* 0x000fec0000010000 */
[----:B------:R-:W3:Y:S02]  /*1fd0*/  SYNCS.PHASECHK.TRANS64.TRYWAIT P1, [UR9+0x24020], RZ ;  /* 0x024020ffff0075a7 */ /* 0x000ee40008021109 */
[----:B--23--:R-:W-:Y:S05]  /*1fe0*/  @!P1 BRA `(.L_x_60) ;  /* 0x0000001000189947 */ /* 0x00cfea0003800000 */
.L_x_75:
[----:B------:R-:W-:Y:S01]  /*1ff0*/  IMAD.MOV.U32 R2, RZ, RZ, RZ ;  /* 0x000000ffff027224 */ /* 0x000fe200078e00ff */
[----:B------:R-:W-:Y:S06]  /*2000*/  @!P0 BRA `(.L_x_57) ;  /* 0x0000000400d88947 */ /* 0x000fec0003800000 */
[----:B------:R-:W2:Y:S01]  /*2010*/  LDCU UR21, c[0x0][0x3a0] ;  /* 0x00007400ff1577ac */ /* 0x000ea20008000800 */
[----:B------:R-:W-:Y:S01]  /*2020*/  UMOV UR20, 0x1 ;  /* 0x0000000100147882 */ /* 0x000fe20000000000 */
[----:B------:R-:W-:-:S05]  /*2030*/  UMOV UR31, 0x80 ;  /* 0x00000080001f7882 */ /* 0x000fca0000000000 */
.L_x_64:
[----:B------:R-:W-:Y:S01]  /*2040*/  BAR.SYNC.DEFER_BLOCKING 0x0 ;  /* 0x0000000000007b1d */ /* 0x000fe20000010000 */
[----:B------:R-:W-:Y:S01]  /*2050*/  ULEA UR44, UR20, UR9, 0x3 ;  /* 0x00000009142c7291 */ /* 0x000fe2000f8e18ff */
[----:B-----5:R-:W-:Y:S01]  /*2060*/  @!P3 IMAD.MOV.U32 R3, RZ, RZ, 0xc000 ;  /* 0x0000c000ff03b424 */ /* 0x020fe200078e00ff */
[----:B------:R-:W-:Y:S01]  /*2070*/  ELECT P1, URZ, PT ;  /* 0x0000000000ff782f */ /* 0x000fe20003820000 */
[----:B------:R-:W-:-:S03]  /*2080*/  ULEA UR4, UR20, UR9, 0xe ;  /* 0x0000000914047291 */ /* 0x000fc6000f8e70ff */
[----:B------:R-:W-:Y:S01]  /*2090*/  ISETP.LT.U32.AND P1, PT, R68, 0x40, P1 ;  /* 0x000000404400780c */ /* 0x000fe20000f21070 */
[----:B------:R-:W-:Y:S02]  /*20a0*/  ULOP3.LUT UR30, UR13, 0x1, URZ, 0xc0, !UPT ;  /* 0x000000010d1e7892 */ /* 0x000fe4000f8ec0ff */
[----:B------:R-:W-:Y:S02]  /*20b0*/  UIADD3 UR4, UPT, UPT, UR4, 0x18000, URZ ;  /* 0x0001800004047890 */ /* 0x000fe4000fffe0ff */
[----:B------:R-:W-:Y:S02]  /*20c0*/  ULEA UR26, UR30, UR31, 0x6 ;  /* 0x0000001f1e1a7291 */ /* 0x000fe4000f8e30ff */
[----:B------:R-:W-:Y:S01]  /*20d0*/  ULEA UR24, UR30, UR4, 0xd ;  /* 0x000000041e187291 */ /* 0x000fe2000f8e68ff */
[----:B------:R-:W-:Y:S01]  /*20e0*/  ELECT P0, URZ, PT ;  /* 0x0000000000ff782f */ /* 0x000fe20003800000 */
[----:B------:R-:W-:-:S04]  /*20f0*/  ULEA UR5, UR20, UR9, 0xf ;  /* 0x0000000914057291 */ /* 0x000fc8000f8e78ff */
[----:B------:R-:W-:Y:S01]  /*2100*/  VOTEU.ANY UP0, P1 ;  /* 0x0000000000ff7886 */ /* 0x000fe20000800100 */
[----:B------:R-:W-:Y:S01]  /*2110*/  ISETP.LT.U32.AND P0, PT, R68, 0x40, P0 ;  /* 0x000000404400780c */ /* 0x000fe20000701070 */
[----:B------:R-:W-:Y:S01]  /*2120*/  ULEA UR28, UR30, UR5, 0xe ;  /* 0x000000051e1c7291 */ /* 0x000fe2000f8e70ff */
[----:B------:R3:W-:Y:S02]  /*2130*/  @!P3 SYNCS.ARRIVE.TRANS64 RZ, [UR44+0x24000], R3 ;  /* 0x02400003ffffb9a7 */ /* 0x0007e4000800002c */
[----:B------:R-:W-:Y:S01]  /*2140*/  @UP0 UIADD3 UR25, UPT, UPT, UR44, 0x24000, URZ ;  /* 0x000240002c190890 */ /* 0x000fe2000fffe0ff */
[----:B------:R-:W-:Y:S01]  /*2150*/  VOTEU.ANY UP0, P1 ;  /* 0x0000000000ff7886 */ /* 0x000fe20000800100 */
[----:B------:R-:W-:Y:S01]  /*2160*/  BAR.SYNC.DEFER_BLOCKING 0x0 ;  /* 0x0000000000007b1d */ /* 0x000fe20000010000 */
[----:B------:R-:W-:Y:S01]  /*2170*/  ULEA UR30, UR30, UR12, 0x6 ;  /* 0x0000000c1e1e7291 */ /* 0x000fe2000f8e30ff */
[----:B---3--:R-:W-:-:S05]  /*2180*/  IMAD.U32 R3, R2, -0x80000000, RZ ;  /* 0x8000000002037824 */ /* 0x008fca00078e00ff */
[----:B------:R-:W-:-:S05]  /*2190*/  VOTEU.ANY UP1, P0 ;  /* 0x0000000000ff7886 */ /* 0x000fca0000020100 */
[----:B------:R-:W-:Y:S01]  /*21a0*/  @UP1 UIADD3 UR29, UPT, UPT, UR44, 0x24000, URZ ;  /* 0x000240002c1d1890 */ /* 0x000fe2000fffe0ff */
[----:B------:R-:W-:Y:S01]  /*21b0*/  VOTEU.ANY UP1, P0 ;  /* 0x0000000000ff7886 */ /* 0x000fe20000020100 */
[----:B------:R3:W-:Y:S01]  /*21c0*/  @UP0 UTMALDG.2D [UR24], [UR6] ;  /* 0x00000018060005b4 */ /* 0x0007e20008008000 */
[----:B------:R-:W-:Y:S01]  /*21d0*/  UISETP.NE.U32.AND UP0, UPT, UR13, URZ, UPT ;  /* 0x000000ff0d00728c */ /* 0x000fe2000bf05070 */
[----:B------:R4:W-:Y:S06]  /*21e0*/  MEMBAR.ALL.CTA ;  /* 0x0000000000007992 */ /* 0x0009ec0000008000 */
[----:B----4-:R-:W4:Y:S02]  /*21f0*/  FENCE.VIEW.ASYNC.S ;  /* 0x00000000000073c6 */ /* 0x010f240000000000 */
[----:B----4-:R-:W-:Y:S06]  /*2200*/  BAR.SYNC.DEFER_BLOCKING 0x0 ;  /* 0x0000000000007b1d */ /* 0x010fec0000010000 */
[----:B------:R3:W-:Y:S02]  /*2210*/  @UP1 UTMALDG.2D [UR28], [UR34] ;  /* 0x0000001c220015b4 */ /* 0x0007e40008008000 */
[----:B------:R-:W-:Y:S06]  /*2220*/  BAR.SYNC.DEFER_BLOCKING 0x0 ;  /* 0x0000000000007b1d */ /* 0x000fec0000010000 */
[----:B------:R-:W4:Y:S02]  /*2230*/  SYNCS.PHASECHK.TRANS64.TRYWAIT P0, [UR44+0x24000], R3 ;  /* 0x02400003ff0075a7 */ /* 0x000f24000800112c */
[----:B---34-:R-:W-:Y:S05]  /*2240*/  @!P0 BRA `(.L_x_61) ;  /* 0x0000000c008c8947 */ /* 0x018fea0003800000 */
.L_x_76:
[----:B------:R-:W-:Y:S05]  /*2250*/  BRA.U UP0, `(.L_x_62) ;  /* 0x0000000100f87547 */ /* 0x000fea000b800000 */
[----:B------:R-:W-:Y:S02]  /*2260*/  USHF.R.U32.HI UR18, URZ, 0x4, UR4 ;  /* 0x00000004ff127899 */ /* 0x000fe40008011604 */
[----:B------:R-:W-:Y:S02]  /*2270*/  USHF.R.U32.HI UR19, URZ, 0x4, UR5 ;  /* 0x00000004ff137899 */ /* 0x000fe40008011605 */
[----:B------:R-:W-:Y:S02]  /*2280*/  USGXT.U32 UR18, UR18, 0xe ;  /* 0x0000000e1212789a */ /* 0x000fe40008000000 */
[----:B------:R-:W-:Y:S02]  /*2290*/  USGXT.U32 UR19, UR19, 0xe ;  /* 0x0000000e1313789a */ /* 0x000fe40008000000 */
[----:B------:R-:W-:Y:S02]  /*22a0*/  UIADD3 UR24, UP0, UPT, UR18, 0x2, URZ ;  /* 0x0000000212187890 */ /* 0x000fe4000ff1e0ff */
[----:B------:R-:W-:Y:S01]  /*22b0*/  UIADD3 UR22, UP1, UPT, UR19, 0x4000080, URZ ;  /* 0x0400008013167890 */ /* 0x000fe2000ff3e0ff */
[----:B------:R-:W-:Y:S01]  /*22c0*/  UMOV UR4, URZ ;  /* 0x000000ff00047c82 */ /* 0x000fe20008000000 */
[----:B------:R-:W-:Y:S01]  /*22d0*/  UMOV UR5, URZ ;  /* 0x000000ff00057c82 */ /* 0x000fe20008000000 */
[----:B------:R-:W-:-:S02]  /*22e0*/  UIADD3.X UR25, UPT, UPT, UR4, 0x40004040, URZ, UP0, !UPT ;  /* 0x4000404004197890 */ /* 0x000fc400087fe4ff */
[----:B------:R-:W-:Y:S02]  /*22f0*/  UIADD3 UR50, UP3, UPT, UR24, 0x2, URZ ;  /* 0x0000000218327890 */ /* 0x000fe4000ff7e0ff */
[----:B------:R-:W-:Y:S02]  /*2300*/  UIADD3.X UR23, UPT, UPT, UR5, 0x40004040, URZ, UP1, !UPT ;  /* 0x4000404005177890 */ /* 0x000fe40008ffe4ff */
[----:B------:R-:W-:Y:S02]  /*2310*/  UIADD3 UR52, UP2, UPT, UR22, 0x80, URZ ;  /* 0x0000008016347890 */ /* 0x000fe4000ff5e0ff */
[----:B------:R-:W-:Y:S02]  /*2320*/  UIADD3 UR54, UP6, UPT, UR24, 0x4, URZ ;  /* 0x0000000418367890 */ /* 0x000fe4000ffde0ff */
[----:B------:R-:W-:Y:S02]  /*2330*/  UIADD3 UR56, UP5, UPT, UR22, 0x100, URZ ;  /* 0x0000010016387890 */ /* 0x000fe4000ffbe0ff */
[----:B------:R-:W-:-:S02]  /*2340*/  UIADD3 UR58, UP1, UPT, UR24, 0x1fe, URZ ;  /* 0x000001fe183a7890 */ /* 0x000fc4000ff3e0ff */
[----:B------:R-:W-:Y:S02]  /*2350*/  ULOP3.LUT UR4, UR19, 0x4000000, URZ, 0xfc, !UPT ;  /* 0x0400000013047892 */ /* 0x000fe4000f8efcff */
[----:B------:R-:W-:Y:S02]  /*2360*/  UIADD3 UR60, UP0, UPT, UR22, 0x180, URZ ;  /* 0x00000180163c7890 */ /* 0x000fe4000ff1e0ff */
[----:B------:R-:W-:Y:S02]  /*2370*/  UIADD3.X UR51, UPT, UPT, UR25, URZ, URZ, UP3, !UPT ;  /* 0x000000ff19337290 */ /* 0x000fe40009ffe4ff */
[----:B------:R-:W-:Y:S02]  /*2380*/  UIADD3 UR62, UP4, UPT, UR24, 0x200, URZ ;  /* 0x00000200183e7890 */ /* 0x000fe4000ff9e0ff */
[----:B------:R-:W-:Y:S02]  /*2390*/  UIADD3 UR64, UP3, UPT, UR22, 0x200, URZ ;  /* 0x0000020016407890 */ /* 0x000fe4000ff7e0ff */
[----:B------:R-:W-:-:S02]  /*23a0*/  UIADD3.X UR53, UPT, UPT, UR23, URZ, URZ, UP2, !UPT ;  /* 0x000000ff17357290 */ /* 0x000fc400097fe4ff */
[----:B------:R-:W-:Y:S02]  /*23b0*/  UIADD3.X UR55, UPT, UPT, UR25, URZ, URZ, UP6, !UPT ;  /* 0x000000ff19377290 */ /* 0x000fe4000b7fe4ff */
[----:B------:R-:W-:Y:S02]  /*23c0*/  UIADD3 UR66, UP2, UPT, UR24, 0x202, URZ ;  /* 0x0000020218427890 */ /* 0x000fe4000ff5e0ff */
[----:B------:R-:W-:Y:S02]  /*23d0*/  UIADD3 UR68, UP6, UPT, UR22, 0x280, URZ ;  /* 0x0000028016447890 */ /* 0x000fe4000ffde0ff */
[----:B------:R-:W-:Y:S02]  /*23e0*/  UIADD3.X UR57, UPT, UPT, UR23, URZ, URZ, UP5, !UPT ;  /* 0x000000ff17397290 */ /* 0x000fe4000affe4ff */
[----:B------:R-:W-:Y:S02]  /*23f0*/  UIADD3.X UR59, UPT, UPT, UR25, URZ, URZ, UP1, !UPT ;  /* 0x000000ff193b7290 */ /* 0x000fe40008ffe4ff */
[----:B------:R-:W-:-:S02]  /*2400*/  UIADD3 UR28, UP5, UPT, UR24, 0x204, URZ ;  /* 0x00000204181c7890 */ /* 0x000fc4000ffbe0ff */
[----:B------:R-:W-:Y:S02]  /*2410*/  UIADD3 UR32, UP1, UPT, UR22, 0x300, URZ ;  /* 0x0000030016207890 */ /* 0x000fe4000ff3e0ff */
[----:B------:R-:W-:Y:S02]  /*2420*/  UIADD3.X UR61, UPT, UPT, UR23, URZ, URZ, UP0, !UPT ;  /* 0x000000ff173d7290 */ /* 0x000fe400087fe4ff */
[----:B------:R-:W-:Y:S02]  /*2430*/  UIADD3.X UR63, UPT, UPT, UR25, URZ, URZ, UP4, !UPT ;  /* 0x000000ff193f7290 */ /* 0x000fe4000a7fe4ff */
[----:B------:R-:W-:Y:S02]  /*2440*/  UIADD3.X UR65, UPT, UPT, UR23, URZ, URZ, UP3, !UPT ;  /* 0x000000ff17417290 */ /* 0x000fe40009ffe4ff */
[----:B------:R-:W-:Y:S02]  /*2450*/  UIADD3.X UR67, UPT, UPT, UR25, URZ, URZ, UP2, !UPT ;  /* 0x000000ff19437290 */ /* 0x000fe400097fe4ff */
[----:B------:R-:W-:Y:S01]  /*2460*/  UIADD3.X UR69, UPT, UPT, UR23, URZ, URZ, UP6, !UPT ;  /* 0x000000ff17457290 */ /* 0x000fe2000b7fe4ff */
[----:B------:R-:W-:Y:S01]  /*2470*/  UMOV UR16, 0x0 ;  /* 0x0000000000107882 */ /* 0x000fe20000000000 */
[----:B------:R-:W-:Y:S01]  /*2480*/  UMOV UR17, 0x4210490 ;  /* 0x0421049000117882 */ /* 0x000fe20000000000 */
[----:B------:R-:W-:Y:S01]  /*2490*/  UMOV UR19, 0x40004040 ;  /* 0x4000404000137882 */ /* 0x000fe20000000000 */
[----:B------:R-:W-:Y:S01]  /*24a0*/  UMOV UR5, 0x40004040 ;  /* 0x4000404000057882 */ /* 0x000fe20000000000 */
[----:B------:R-:W-:Y:S01]  /*24b0*/  UIADD3.X UR29, UPT, UPT, UR25, URZ, URZ, UP5, !UPT ;  /* 0x000000ff191d7290 */ /* 0x000fe2000affe4ff */
[----:B------:R3:W-:Y:S01]  /*24c0*/  UTCHMMA gdesc[UR18], gdesc[UR4], tmem[UR8], tmem[UR16], idesc[UR17], UPT ;  /* 0x00ff1004120075ea */ /* 0x0007e2000b800008 */
[----:B------:R-:W-:Y:S01]  /*24d0*/  UIADD3.X UR33, UPT, UPT, UR23, URZ, URZ, UP1, !UPT ;  /* 0x000000ff17217290 */ /* 0x000fe20008ffe4ff */
[----:B------:R-:W-:Y:S01]  /*24e0*/  UMOV UR14, 0x0 ;  /* 0x00000000000e7882 */ /* 0x000fe20000000000 */
[----:B------:R-:W-:Y:S01]  /*24f0*/  UMOV UR15, 0x4210490 ;  /* 0x04210490000f7882 */ /* 0x000fe20000000000 */
[----:B------:R-:W-:Y:S01]  /*2500*/  UMOV UR42, 0x0 ;  /* 0x00000000002a7882 */ /* 0x000fe20000000000 */
[----:B------:R-:W-:Y:S01]  /*2510*/  UMOV UR43, 0x4210490 ;  /* 0x04210490002b7882 */ /* 0x000fe20000000000 */
        /* <DEDUP_REMOVED lines=18> */
.L_x_62:
[----:B------:R-:W-:Y:S01]  /*2640*/  ELECT P0, URZ, PT ;  /* 0x0000000000ff782f */ /* 0x000fe20003800000 */
[----:B---3--:R-:W-:-:S03]  /*2650*/  UIADD3 UR4, UPT, UPT, UR44, 0x24020, URZ ;  /* 0x000240202c047890 */ /* 0x008fc6000fffe0ff */
[----:B------:R-:W-:Y:S01]  /*2660*/  ISETP.LT.U32.AND P0, PT, R68, 0x20, P0 ;  /* 0x000000204400780c */ /* 0x000fe20000701070 */
[----:B------:R-:W-:-:S12]  /*2670*/  UMOV UR5, URZ ;  /* 0x000000ff00057c82 */ /* 0x000fd80008000000 */
[----:B------:R-:W-:Y:S01]  /*2680*/  VOTEU.ANY UP0, P0 ;  /* 0x0000000000ff7886 */ /* 0x000fe20000000100 */
[----:B------:R-:W-:-:S04]  /*2690*/  VOTEU.ANY UP1, P0 ;  /* 0x0000000000ff7886 */ /* 0x000fc80000020100 */
[----:B------:R-:W-:Y:S02]  /*26a0*/  @UP0 UMOV UR4, UR4 ;  /* 0x0000000400040c82 */ /* 0x000fe40008000000 */
[----:B------:R3:W-:Y:S01]  /*26b0*/  @UP1 UTCBAR [UR4], URZ ;  /* 0x000000ff040013e9 */ /* 0x0007e200080000ff */
[----:B------:R-:W-:Y:S06]  /*26c0*/  BAR.SYNC.DEFER_BLOCKING 0x0 ;  /* 0x0000000000007b1d */ /* 0x000fec0000010000 */
[----:B------:R-:W4:Y:S02]  /*26d0*/  SYNCS.PHASECHK.TRANS64.TRYWAIT P0, [UR44+0x24020], R3 ;  /* 0x02402003ff0075a7 */ /* 0x000f24000800112c */
[----:B---34-:R-:W-:Y:S05]  /*26e0*/  @!P0 BRA `(.L_x_63) ;  /* 0x0000000800708947 */ /* 0x018fea0003800000 */
.L_x_77:
[----:B------:R-:W-:Y:S02]  /*26f0*/  UIADD3 UR20, UPT, UPT, UR20, 0x1, URZ ;  /* 0x0000000114147890 */ /* 0x000fe4000fffe0ff */
[----:B------:R-:W-:Y:S02]  /*2700*/  UIADD3 UR31, UPT, UPT, UR31, 0x80, URZ ;  /* 0x000000801f1f7890 */ /* 0x000fe4000fffe0ff */
[----:B------:R-:W-:-:S04]  /*2710*/  UISETP.NE.U32.AND UP0, UPT, UR20, 0x3, UPT ;  /* 0x000000031400788c */ /* 0x000fc8000bf05070 */
[----:B------:R-:W-:Y:S02]  /*2720*/  USEL UR20, UR20, URZ, UP0 ;  /* 0x000000ff14147287 */ /* 0x000fe40008000000 */
[----:B------:R-:W-:Y:S02]  /*2730*/  USEL UR4, URZ, 0x1, UP0 ;  /* 0x00000001ff047887 */ /* 0x000fe40008000000 */
[----:B--2---:R-:W-:-:S04]  /*2740*/  UISETP.GE.AND UP0, UPT, UR31, UR21, UPT ;  /* 0x000000151f00728c */ /* 0x004fc8000bf06270 */
[----:B------:R-:W-:-:S05]  /*2750*/  LOP3.LUT R2, R2, UR4, RZ, 0x3c, !PT ;  /* 0x0000000402027c12 */ /* 0x000fca000f8e3cff */
[----:B------:R-:W-:Y:S05]  /*2760*/  BRA.U !UP0, `(.L_x_64) ;  /* 0xfffffff908347547 */ /* 0x000fea000b83ffff */
.L_x_57:
[----:B---34-:R-:W-:Y:S06]  /*2770*/  BAR.SYNC.DEFER_BLOCKING 0x0 ;  /* 0x0000000000007b1d */ /* 0x018fec0000010000 */
[----:B------:R-:W-:Y:S04]  /*2780*/  BSSY.RECONVERGENT B4, `(.L_x_65) ;  /* 0x0000004000047945 */ /* 0x000fe80003800200 */
[----:B------:R-:W-:Y:S05]  /*2790*/  @P3 BRA `(.L_x_66) ;  /* 0x0000000000083947 */ /* 0x000fea0003800000 */
[----:B------:R-:W2:Y:S02]  /*27a0*/  SYNCS.CCTL.IV [UR9+0x24000] ;  /* 0x02400000ff0079b1 */ /* 0x000ea40008000009 */
[----:B--2---:R-:W2:Y:S02]  /*27b0*/  SYNCS.CCTL.IV [UR9+0x24020] ;  /* 0x02402000ff0079b1 */ /* 0x004ea40008000009 */
.L_x_66:
[----:B------:R-:W-:Y:S05]  /*27c0*/  BSYNC.RECONVERGENT B4 ;  /* 0x0000000000047941 */ /* 0x000fea0003800200 */
.L_x_65:
[----:B--2---:R-:W-:Y:S06]  /*27d0*/  BAR.SYNC.DEFER_BLOCKING 0x0 ;  /* 0x0000000000007b1d */ /* 0x004fec0000010000 */
[----:B------:R-:W-:Y:S04]  /*27e0*/  BSSY.RECONVERGENT B4, `(.L_x_67) ;  /* 0x0000004000047945 */ /* 0x000fe80003800200 */
[----:B------:R-:W-:Y:S05]  /*27f0*/  @P3 BRA `(.L_x_68) ;  /* 0x0000000000083947 */ /* 0x000fea0003800000 */
[----:B------:R-:W2:Y:S02]  /*2800*/  SYNCS.CCTL.IV [UR9+0x24008] ;  /* 0x02400800ff0079b1 */ /* 0x000ea40008000009 */
[----:B--2---:R-:W2:Y:S02]  /*2810*/  SYNCS.CCTL.IV [UR9+0x24028] ;  /* 0x02402800ff0079b1 */ /* 0x004ea40008000009 */
.L_x_68:
[----:B------:R-:W-:Y:S05]  /*2820*/  BSYNC.RECONVERGENT B4 ;  /* 0x0000000000047941 */ /* 0x000fea0003800200 */
.L_x_67:
[----:B--2---:R-:W-:Y:S06]  /*2830*/  BAR.SYNC.DEFER_BLOCKING 0x0 ;  /* 0x0000000000007b1d */ /* 0x004fec0000010000 */
[----:B------:R-:W-:Y:S04]  /*2840*/  BSSY.RECONVERGENT B4, `(.L_x_69) ;  /* 0x0000004000047945 */ /* 0x000fe80003800200 */
[----:B------:R-:W-:Y:S05]  /*2850*/  @P3 BRA `(.L_x_70) ;  /* 0x0000000000083947 */ /* 0x000fea0003800000 */
[----:B------:R-:W2:Y:S02]  /*2860*/  SYNCS.CCTL.IV [UR9+0x24010] ;  /* 0x02401000ff0079b1 */ /* 0x000ea40008000009 */
[----:B--2---:R-:W2:Y:S02]  /*2870*/  SYNCS.CCTL.IV [UR9+0x24030] ;  /* 0x02403000ff0079b1 */ /* 0x004ea40008000009 */
.L_x_70:
[----:B------:R-:W-:Y:S05]  /*2880*/  BSYNC.RECONVERGENT B4 ;  /* 0x0000000000047941 */ /* 0x000fea0003800200 */
.L_x_69:
[----:B------:R-:W-:Y:S01]  /*2890*/  USHF.L.U32 UR4, UR13, 0x15, URZ ;  /* 0x000000150d047899 */ /* 0x000fe200080006ff */
[C---:B------:R-:W-:Y:S01]  /*28a0*/  IMAD.SHL.U32 R4, R0.reuse, 0x80, RZ ;  /* 0x0000008000047824 */ /* 0x040fe200078e00ff */
[----:B------:R-:W-:Y:S01]  /*28b0*/  ELECT P0, URZ, PT ;  /* 0x0000000000ff782f */ /* 0x000fe20003800000 */
[C---:B------:R-:W-:Y:S01]  /*28c0*/  IMAD.SHL.U32 R2, R0.reuse, 0x40, RZ ;  /* 0x0000004000027824 */ /* 0x040fe200078e00ff */
[----:B------:R-:W-:Y:S01]  /*28d0*/  ULOP3.LUT UR4, UR4, 0x600000, URZ, 0xc0, !UPT ;  /* 0x0060000004047892 */ /* 0x000fe2000f8ec0ff */
[----:B-----5:R-:W-:Y:S01]  /*28e0*/  IMAD.SHL.U32 R3, R0, 0x10, RZ ;  /* 0x0000001000037824 */ /* 0x020fe200078e00ff */
[----:B------:R-:W-:Y:S01]  /*28f0*/  LOP3.LUT R5, R4, 0x780, RZ, 0xc0, !PT ;  /* 0x0000078004057812 */ /* 0x000fe200078ec0ff */
[----:B------:R-:W-:Y:S01]  /*2900*/  IMAD.SHL.U32 R0, R0, 0x200, RZ ;  /* 0x0000020000007824 */ /* 0x000fe200078e00ff */
[----:B------:R-:W-:Y:S01]  /*2910*/  LOP3.LUT R2, R2, 0x1800, RZ, 0xc0, !PT ;  /* 0x0000180002027812 */ /* 0x000fe200078ec0ff */
[----:B------:R-:W-:Y:S01]  /*2920*/  UIADD3 UR4, UPT, UPT, UR8, UR4, URZ ;  /* 0x0000000408047290 */ /* 0x000fe2000fffe0ff */
[----:B------:R-:W-:Y:S01]  /*2930*/  ISETP.LT.U32.AND P0, PT, R68, 0x40, P0 ;  /* 0x000000404400780c */ /* 0x000fe20000701070 */
[----:B------:R-:W-:Y:S01]  /*2940*/  ULOP3.LUT UR13, UR13, 0x1, URZ, 0xc0, !UPT ;  /* 0x000000010d0d7892 */ /* 0x000fe2000f8ec0ff */
[----:B------:R-:W-:Y:S01]  /*2950*/  LOP3.LUT R5, R5, 0x2000, R0, 0xf8, !PT ;  /* 0x0000200005057812 */ /* 0x000fe200078ef800 */
[----:B------:R-:W-:Y:S01]  /*2960*/  UMOV UR6, UR27 ;  /* 0x0000001b00067c82 */ /* 0x000fe20008000000 */
[----:B------:R-:W-:Y:S01]  /*2970*/  LOP3.LUT R2, R2, 0x70, R3, 0xf8, !PT ;  /* 0x0000007002027812 */ /* 0x000fe200078ef803 */
[----:B------:R-:W-:-:S03]  /*2980*/  ULEA UR5, UR13, UR12, 0x6 ;  /* 0x0000000c0d057291 */ /* 0x000fc6000f8e30ff */
[----:B------:R-:W-:Y:S02]  /*2990*/  LOP3.LUT R0, R5, R2, RZ, 0xfc, !PT ;  /* 0x0000000205007212 */ /* 0x000fe400078efcff */
[----:B------:R-:W-:Y:S01]  /*29a0*/  LDTM.16dp32bit_t0_t15.x64 R4, tmem[UR4] ;  /* 0x00000004000479ee */ /* 0x000fe20008b00000 */
[----:B------:R-:W3:Y:S01]  /*29b0*/  LDTM.16dp32bit_t16_t31.x64 R4, tmem[UR4+0x40] ;  /* 0x00004004000479ee */ /* 0x000ee20008b20000 */
[----:B------:R-:W-:Y:S01]  /*29c0*/  NOP ;  /* 0x0000000000007918 */ /* 0x000fe20000000000 */
[C---:B------:R-:W-:Y:S01]  /*29d0*/  LOP3.LUT R2, R0.reuse, 0x10, RZ, 0x3c, !PT ;  /* 0x0000001000027812 */ /* 0x040fe200078e3cff */
[----:B------:R-:W-:Y:S01]  /*29e0*/  ULEA UR4, UR13, UR9, 0xd ;  /* 0x000000090d047291 */ /* 0x000fe2000f8e68ff */
[----:B------:R-:W-:Y:S01]  /*29f0*/  LOP3.LUT R3, R0, 0x20, RZ, 0x3c, !PT ;  /* 0x0000002000037812 */ /* 0x000fe200078e3cff */
[----:B---3--:R-:W-:Y:S01]  /*2a00*/  VOTEU.ANY UP1, P0 ;  /* 0x0000000000ff7886 */ /* 0x008fe20000020100 */
[----:B------:R-:W-:Y:S01]  /*2a10*/  VOTEU.ANY UP0, P0 ;  /* 0x0000000000ff7886 */ /* 0x000fe20000000100 */
[----:B------:R-:W-:-:S02]  /*2a20*/  F2FP.BF16.F32.PACK_AB R4, R5, R4 ;  /* 0x000000040504723e */ /* 0x000fc400000010ff */
[----:B------:R-:W-:Y:S02]  /*2a30*/  F2FP.BF16.F32.PACK_AB R5, R7, R6 ;  /* 0x000000060705723e */ /* 0x000fe400000010ff */
[----:B------:R-:W-:Y:S02]  /*2a40*/  F2FP.BF16.F32.PACK_AB R12, R13, R12 ;  /* 0x0000000c0d0c723e */ /* 0x000fe400000010ff */
[----:B------:R-:W-:Y:S02]  /*2a50*/  F2FP.BF16.F32.PACK_AB R6, R9, R8 ;  /* 0x000000080906723e */ /* 0x000fe400000010ff */
[----:B------:R-:W-:Y:S02]  /*2a60*/  F2FP.BF16.F32.PACK_AB R7, R11, R10 ;  /* 0x0000000a0b07723e */ /* 0x000fe400000010ff */
[----:B------:R-:W-:Y:S02]  /*2a70*/  F2FP.BF16.F32.PACK_AB R13, R15, R14 ;  /* 0x0000000e0f0d723e */ /* 0x000fe400000010ff */
[----:B------:R-:W-:Y:S01]  /*2a80*/  F2FP.BF16.F32.PACK_AB R20, R21, R20 ;  /* 0x000000141514723e */ /* 0x000fe200000010ff */
[----:B--2---:R2:W-:Y:S01]  /*2a90*/  STS.128 [R0+UR9], R4 ;  /* 0x0000000400007988 */ /* 0x0045e20008000c09 */
[----:B------:R-:W-:-:S02]  /*2aa0*/  F2FP.BF16.F32.PACK_AB R14, R17, R16 ;  /* 0x00000010110e723e */ /* 0x000fc400000010ff */
[----:B------:R-:W-:Y:S02]  /*2ab0*/  F2FP.BF16.F32.PACK_AB R15, R19, R18 ;  /* 0x00000012130f723e */ /* 0x000fe400000010ff */
[----:B------:R-:W-:Y:S02]  /*2ac0*/  F2FP.BF16.F32.PACK_AB R21, R23, R22 ;  /* 0x000000161715723e */ /* 0x000fe400000010ff */
[----:B------:R-:W-:Y:S01]  /*2ad0*/  F2FP.BF16.F32.PACK_AB R28, R29, R28 ;  /* 0x0000001c1d1c723e */ /* 0x000fe200000010ff */
[----:B------:R2:W-:Y:S01]  /*2ae0*/  STS.128 [R2+UR9], R12 ;  /* 0x0000000c02007988 */ /* 0x0005e20008000c09 */
[----:B------:R-:W-:Y:S02]  /*2af0*/  F2FP.BF16.F32.PACK_AB R22, R25, R24 ;  /* 0x000000181916723e */ /* 0x000fe400000010ff */
[----:B------:R-:W-:Y:S02]  /*2b00*/  F2FP.BF16.F32.PACK_AB R23, R27, R26 ;  /* 0x0000001a1b17723e */ /* 0x000fe400000010ff */
[----:B------:R-:W-:-:S02]  /*2b10*/  F2FP.BF16.F32.PACK_AB R29, R31, R30 ;  /* 0x0000001e1f1d723e */ /* 0x000fc400000010ff */
[----:B------:R-:W-:Y:S01]  /*2b20*/  F2FP.BF16.F32.PACK_AB R36, R37, R36 ;  /* 0x000000242524723e */ /* 0x000fe200000010ff */
[----:B------:R2:W-:Y:S01]  /*2b30*/  STS.128 [R3+UR9], R20 ;  /* 0x0000001403007988 */ /* 0x0005e20008000c09 */
[----:B------:R-:W-:Y:S02]  /*2b40*/  F2FP.BF16.F32.PACK_AB R30, R33, R32 ;  /* 0x00000020211e723e */ /* 0x000fe400000010ff */
[----:B------:R-:W-:Y:S02]  /*2b50*/  F2FP.BF16.F32.PACK_AB R31, R35, R34 ;  /* 0x00000022231f723e */ /* 0x000fe400000010ff */
[----:B------:R-:W-:Y:S02]  /*2b60*/  F2FP.BF16.F32.PACK_AB R37, R39, R38 ;  /* 0x000000262725723e */ /* 0x000fe400000010ff */
[----:B------:R-:W-:Y:S02]  /*2b70*/  F2FP.BF16.F32.PACK_AB R44, R45, R44 ;  /* 0x0000002c2d2c723e */ /* 0x000fe400000010ff */
[----:B------:R-:W-:-:S02]  /*2b80*/  LOP3.LUT R8, R0, 0x30, RZ, 0x3c, !PT ;  /* 0x0000003000087812 */ /* 0x000fc400078e3cff */
[----:B------:R-:W-:Y:S02]  /*2b90*/  F2FP.BF16.F32.PACK_AB R38, R41, R40 ;  /* 0x000000282926723e */ /* 0x000fe400000010ff */
[----:B------:R-:W-:Y:S01]  /*2ba0*/  F2FP.BF16.F32.PACK_AB R39, R43, R42 ;  /* 0x0000002a2b27723e */ /* 0x000fe200000010ff */
[----:B------:R2:W-:Y:S01]  /*2bb0*/  STS.128 [R8+UR9], R28 ;  /* 0x0000001c08007988 */ /* 0x0005e20008000c09 */
[----:B------:R-:W-:Y:S02]  /*2bc0*/  F2FP.BF16.F32.PACK_AB R45, R47, R46 ;  /* 0x0000002e2f2d723e */ /* 0x000fe400000010ff */
[----:B------:R-:W-:Y:S02]  /*2bd0*/  F2FP.BF16.F32.PACK_AB R52, R53, R52 ;  /* 0x000000343534723e */ /* 0x000fe400000010ff */
[----:B------:R-:W-:Y:S02]  /*2be0*/  LOP3.LUT R9, R0, 0x40, RZ, 0x3c, !PT ;  /* 0x0000004000097812 */ /* 0x000fe400078e3cff */
[----:B------:R-:W-:-:S02]  /*2bf0*/  F2FP.BF16.F32.PACK_AB R46, R49, R48 ;  /* 0x00000030312e723e */ /* 0x000fc400000010ff */
[----:B------:R-:W-:Y:S01]  /*2c00*/  F2FP.BF16.F32.PACK_AB R47, R51, R50 ;  /* 0x00000032332f723e */ /* 0x000fe200000010ff */
[----:B------:R2:W-:Y:S01]  /*2c10*/  STS.128 [R9+UR9], R36 ;  /* 0x0000002409007988 */ /* 0x0005e20008000c09 */
[----:B------:R-:W-:Y:S02]  /*2c20*/  F2FP.BF16.F32.PACK_AB R53, R55, R54 ;  /* 0x000000363735723e */ /* 0x000fe400000010ff */
[----:B------:R-:W-:Y:S02]  /*2c30*/  F2FP.BF16.F32.PACK_AB R60, R61, R60 ;  /* 0x0000003c3d3c723e */ /* 0x000fe400000010ff */
[----:B------:R-:W-:Y:S02]  /*2c40*/  LOP3.LUT R10, R0, 0x50, RZ, 0x3c, !PT ;  /* 0x00000050000a7812 */ /* 0x000fe400078e3cff */
[----:B------:R-:W-:Y:S02]  /*2c50*/  F2FP.BF16.F32.PACK_AB R54, R57, R56 ;  /* 0x000000383936723e */ /* 0x000fe400000010ff */
[----:B------:R-:W-:Y:S01]  /*2c60*/  F2FP.BF16.F32.PACK_AB R55, R59, R58 ;  /* 0x0000003a3b37723e */ /* 0x000fe200000010ff */
[----:B------:R2:W-:Y:S01]  /*2c70*/  STS.128 [R10+UR9], R44 ;  /* 0x0000002c0a007988 */ /* 0x0005e20008000c09 */
[----:B------:R-:W-:-:S02]  /*2c80*/  F2FP.BF16.F32.PACK_AB R61, R63, R62 ;  /* 0x0000003e3f3d723e */ /* 0x000fc400000010ff */
[C---:B------:R-:W-:Y:S02]  /*2c90*/  LOP3.LUT R11, R0.reuse, 0x60, RZ, 0x3c, !PT ;  /* 0x00000060000b7812 */ /* 0x040fe400078e3cff */
[----:B------:R-:W-:Y:S02]  /*2ca0*/  F2FP.BF16.F32.PACK_AB R62, R65, R64 ;  /* 0x00000040413e723e */ /* 0x000fe400000010ff */
[----:B------:R-:W-:Y:S01]  /*2cb0*/  F2FP.BF16.F32.PACK_AB R63, R67, R66 ;  /* 0x00000042433f723e */ /* 0x000fe200000010ff */
[----:B------:R2:W-:Y:S01]  /*2cc0*/  STS.128 [R11+UR9], R52 ;  /* 0x000000340b007988 */ /* 0x0005e20008000c09 */
[----:B------:R-:W-:-:S05]  /*2cd0*/  LOP3.LUT R16, R0, 0x70, RZ, 0x3c, !PT ;  /* 0x0000007000107812 */ /* 0x000fca00078e3cff */
[----:B------:R2:W-:Y:S01]  /*2ce0*/  STS.128 [R16+UR9], R60 ;  /* 0x0000003c10007988 */ /* 0x0005e20008000c09 */
[----:B------:R3:W-:Y:S06]  /*2cf0*/  MEMBAR.ALL.CTA ;  /* 0x0000000000007992 */ /* 0x0007ec0000008000 */
[----:B---3--:R-:W3:Y:S02]  /*2d00*/  FENCE.VIEW.ASYNC.S ;  /* 0x00000000000073c6 */ /* 0x008ee40000000000 */
[----:B---3--:R-:W-:Y:S06]  /*2d10*/  BAR.SYNC.DEFER_BLOCKING 0x0 ;  /* 0x0000000000007b1d */ /* 0x008fec0000010000 */
[----:B------:R2:W-:Y:S01]  /*2d20*/  @UP1 UTMASTG.2D [UR4], [UR10] ;  /* 0x000000040a0013b5 */ /* 0x0005e20008008000 */
[----:B------:R0:W-:Y:S01]  /*2d30*/  UTMACMDFLUSH ;  /* 0x00000000000079b7 */ /* 0x0001e20000000000 */
[----:B------:R-:W-:-:S04]  /*2d40*/  DEPBAR.LE SB0, 0x0 ;  /* 0x000080000000791a */ /* 0x000fc80000000000 */
[----:B------:R-:W-:Y:S08]  /*2d50*/  BAR.SYNC.DEFER_BLOCKING 0x0 ;  /* 0x0000000000007b1d */ /* 0x000ff00000010000 */
[----:B------:R-:W-:Y:S06]  /*2d60*/  BAR.SYNC.DEFER_BLOCKING 0x0 ;  /* 0x0000000000007b1d */ /* 0x000fec0000010000 */
[----:B--2---:R-:W-:Y:S05]  /*2d70*/  @P2 BRA `(.L_x_71) ;  /* 0x0000000000a02947 */ /* 0x004fea0003800000 */
[----:B------:R-:W2:Y:S01]  /*2d80*/  S2UR UR5, SR_CgaCtaId ;  /* 0x00000000000579c3 */ /* 0x000ea20000008800 */
[----:B------:R-:W-:Y:S01]  /*2d90*/  NOP ;  /* 0x0000000000007918 */ /* 0x000fe20000000000 */
[----:B------:R-:W-:Y:S01]  /*2da0*/  UMOV UR4, 0x50 ;  /* 0x0000005000047882 */ /* 0x000fe20000000000 */
[----:B------:R-:W-:Y:S02]  /*2db0*/  IMAD.U32 R0, RZ, RZ, UR8 ;  /* 0x00000008ff007e24 */ /* 0x000fe4000f8e00ff */
[----:B------:R-:W-:Y:S02]  /*2dc0*/  IMAD.MOV.U32 R3, RZ, RZ, 0xf ;  /* 0x0000000fff037424 */ /* 0x000fe400078e00ff */
[----:B------:R-:W-:Y:S01]  /*2dd0*/  IMAD.MOV.U32 R7, RZ, RZ, 0x1 ;  /* 0x00000001ff077424 */ /* 0x000fe200078e00ff */
[----:B------:R-:W-:-:S04]  /*2de0*/  LOP3.LUT R0, R0, 0xffff, RZ, 0xc0, !PT ;  /* 0x0000ffff00007812 */ /* 0x000fc800078ec0ff */
[----:B------:R-:W-:-:S05]  /*2df0*/  SHF.R.U32.HI R0, RZ, 0x5, R0 ;  /* 0x00000005ff007819 */ /* 0x000fca0000011600 */
[----:B------:R-:W-:Y:S01]  /*2e00*/  VIADD R2, R0, 0x10 ;  /* 0x0000001000027836 */ /* 0x000fe20000000000 */
[----:B------:R-:W-:Y:S01]  /*2e10*/  SHF.L.U32 R0, R3, R0, RZ ;  /* 0x0000000003007219 */ /* 0x000fe200000006ff */
[----:B--2---:R-:W-:-:S03]  /*2e20*/  ULEA UR6, UR5, UR4, 0x18 ;  /* 0x0000000405067291 */ /* 0x004fc6000f8ec0ff */
[----:B------:R-:W-:-:S04]  /*2e30*/  SHF.L.U32 R3, R7, R2, RZ ;  /* 0x0000000207037219 */ /* 0x000fc800000006ff */
[----:B------:R-:W-:Y:S02]  /*2e40*/  LOP3.LUT R0, R3, R0, RZ, 0xfc, !PT ;  /* 0x0000000003007212 */ /* 0x000fe400078efcff */
[----:B------:R-:W2:Y:S02]  /*2e50*/  LDS R5, [UR6] ;  /* 0x00000006ff057984 */ /* 0x000ea40008000800 */
[C---:B------:R-:W-:Y:S02]  /*2e60*/  LOP3.LUT R2, R0.reuse, 0xffff, RZ, 0xc0, !PT ;  /* 0x0000ffff00027812 */ /* 0x040fe400078ec0ff */
[----:B--2---:R-:W-:-:S04]  /*2e70*/  LOP3.LUT R3, R0, 0xffff, R5, 0x80, !PT ;  /* 0x0000ffff00037812 */ /* 0x004fc800078e8005 */
[----:B------:R-:W-:-:S13]  /*2e80*/  ISETP.NE.AND P0, PT, R3, R2, PT ;  /* 0x000000020300720c */ /* 0x000fda0003f05270 */
[----:B------:R-:W-:Y:S05]  /*2e90*/  @P0 BRA `(.L_x_72) ;  /* 0x0000000000500947 */ /* 0x000fea0003800000 */
[----:B------:R-:W-:Y:S02]  /*2ea0*/  SHF.R.U32.HI R5, RZ, 0x10, R5 ;  /* 0x00000010ff057819 */ /* 0x000fe40000011605 */
[----:B------:R-:W-:-:S04]  /*2eb0*/  SHF.R.U32.HI R2, RZ, 0x10, R0 ;  /* 0x00000010ff027819 */ /* 0x000fc80000011600 */
[----:B------:R-:W-:-:S04]  /*2ec0*/  LOP3.LUT R5, R5, R2, RZ, 0xc0, !PT ;  /* 0x0000000205057212 */ /* 0x000fc800078ec0ff */
[----:B------:R-:W-:-:S13]  /*2ed0*/  ISETP.NE.AND P0, PT, R5, R2, PT ;  /* 0x000000020500720c */ /* 0x000fda0003f05270 */
[----:B------:R-:W-:Y:S05]  /*2ee0*/  @P0 BRA `(.L_x_73) ;  /* 0x0000000000300947 */ /* 0x000fea0003800000 */
[----:B------:R-:W-:Y:S01]  /*2ef0*/  R2UR UR4, R0 ;  /* 0x00000000000472ca */ /* 0x000fe200000e0000 */
[----:B------:R-:W-:Y:S01]  /*2f00*/  VOTEU.ANY UR5, UPT, PT ;  /* 0x0000000000057886 */ /* 0x000fe200038e0100 */
[----:B------:R-:W2:Y:S01]  /*2f10*/  S2R R0, SR_LANEID ;  /* 0x0000000000007919 */ /* 0x000ea20000000000 */
[----:B------:R-:W-:-:S10]  /*2f20*/  UFLO.U32 UR5, UR5 ;  /* 0x00000005000572bd */ /* 0x000fd400080e0000 */
[----:B------:R-:W-:-:S06]  /*2f30*/  ULOP3.LUT UR4, URZ, UR4, URZ, 0x33, !UPT ;  /* 0x00000004ff047292 */ /* 0x000fcc000f8e33ff */
[----:B------:R-:W-:-:S04]  /*2f40*/  IMAD.U32 R2, RZ, RZ, UR4 ;  /* 0x00000004ff027e24 */ /* 0x000fc8000f8e00ff */
[----:B------:R-:W3:Y:S02]  /*2f50*/  REDUX UR7, R2 ;  /* 0x00000000020773c4 */ /* 0x000ee40000000000 */
[----:B------:R4:W-:Y:S01]  /*2f60*/  UTCATOMSWS.AND URZ, UR4 ;  /* 0x0000000400ff79e3 */ /* 0x0009e20008000000 */
[----:B--2---:R-:W-:Y:S01]  /*2f70*/  ISETP.EQ.U32.AND P0, PT, R0, UR5, PT ;  /* 0x0000000500007c0c */ /* 0x004fe2000bf02070 */
[----:B---3--:R-:W-:-:S12]  /*2f80*/  IMAD.U32 R0, RZ, RZ, UR7 ;  /* 0x00000007ff007e24 */ /* 0x008fd8000f8e00ff */
[----:B------:R4:W-:Y:S01]  /*2f90*/  @P0 ATOMS.AND RZ, [UR6], R0 ;  /* 0x00000000ffff098c */ /* 0x0009e2000a800006 */
[----:B------:R-:W-:Y:S05]  /*2fa0*/  BRA `(.L_x_71) ;  /* 0x0000000000147947 */ /* 0x000fea0003800000 */
.L_x_73:
[----:B------:R-:W-:-:S07]  /*2fb0*/  MOV R2, 0x2fd0 ;  /* 0x00002fd000027802 */ /* 0x000fce0000000f00 */
[----:B-1----:R-:W-:Y:S05]  /*2fc0*/  CALL.REL.NOINC `($__internal_0_$__cuda_sm10x_tcgen05_guardrail_trap_col_being_dealloced_not_returned_by_alloc) ;  /* 0x0000000000447944 */ /* 0x002fea0003c00000 */
[----:B------:R-:W-:Y:S05]  /*2fd0*/  BRA `(.L_x_71) ;  /* 0x0000000000087947 */ /* 0x000fea0003800000 */
.L_x_72:
[----:B------:R-:W-:-:S07]  /*2fe0*/  MOV R2, 0x3000 ;  /* 0x0000300000027802 */ /* 0x000fce0000000f00 */
[----:B-1----:R-:W-:Y:S05]  /*2ff0*/  CALL.REL.NOINC `($__internal_2_$__cuda_sm10x_tcgen05_guardrail_trap_unallocated_columns_being_dealloced) ;  /* 0x0000000000507944 */ /* 0x002fea0003c00000 */
.L_x_71:
[----:B------:R-:W-:Y:S01]  /*3000*/  NOP ;  /* 0x0000000000007918 */ /* 0x000fe20000000000 */
[----:B----4-:R-:W-:Y:S05]  /*3010*/  EXIT ;  /* 0x000000000000794d */ /* 0x010fea0003800000 */
.L_x_58:
[----:B------:R-:W2:Y:S02]  /*3020*/  SYNCS.PHASECHK.TRANS64.TRYWAIT P0, [UR9+0x24000], RZ ;  /* 0x024000ffff0075a7 */ /* 0x000ea40008001109 */
[----:B--2---:R-:W-:Y:S05]  /*3030*/  @!P0 BRA `(.L_x_58) ;  /* 0xfffffffc00f88947 */ /* 0x004fea000383ffff */
[----:B------:R-:W-:Y:S05]  /*3040*/  BRA `(.L_x_74) ;  /* 0xffffffe800e87947 */ /* 0x000fea000383ffff */
.L_x_60:
[----:B------:R-:W2:Y:S02]  /*3050*/  SYNCS.PHASECHK.TRANS64.TRYWAIT P1, [UR9+0x24020], RZ ;  /* 0x024020ffff0075a7 */ /* 0x000ea40008021109 */
[----:B--2---:R-:W-:Y:S05]  /*3060*/  @!P1 BRA `(.L_x_60) ;  /* 0xfffffffc00f89947 */ /* 0x004fea000383ffff */
[----:B------:R-:W-:Y:S05]  /*3070*/  BRA `(.L_x_75) ;  /* 0xffffffec00dc7947 */ /* 0x000fea000383ffff */
.L_x_61:
[----:B------:R-:W3:Y:S02]  /*3080*/  SYNCS.PHASECHK.TRANS64.TRYWAIT P0, [UR44+0x24000], R3 ;  /* 0x02400003ff0075a7 */ /* 0x000ee4000800112c */
[----:B---3--:R-:W-:Y:S05]  /*3090*/  @!P0 BRA `(.L_x_61) ;  /* 0xfffffffc00f88947 */ /* 0x008fea000383ffff */
[----:B------:R-:W-:Y:S05]  /*30a0*/  BRA `(.L_x_76) ;  /* 0xfffffff000687947 */ /* 0x000fea000383ffff */
.L_x_63:
[----:B------:R-:W3:Y:S02]  /*30b0*/  SYNCS.PHASECHK.TRANS64.TRYWAIT P0, [UR44+0x24020], R3 ;  /* 0x02402003ff0075a7 */ /* 0x000ee4000800112c */
[----:B---3--:R-:W-:Y:S05]  /*30c0*/  @!P0 BRA `(.L_x_63) ;  /* 0xfffffffc00f88947 */ /* 0x008fea000383ffff */
[----:B------:R-:W-:Y:S05]  /*30d0*/  BRA `(.L_x_77) ;  /* 0xfffffff400847947 */ /* 0x000fea000383ffff */
        .weak           $__internal_0_$__cuda_sm10x_tcgen05_guardrail_trap_col_being_dealloced_not_returned_by_alloc
        .type           $__internal_0_$__cuda_sm10x_tcgen05_guardrail_trap_col_being_dealloced_not_returned_by_alloc,@function
        .size           $__internal_0_$__cuda_sm10x_tcgen05_guardrail_trap_col_being_dealloced_not_returned_by_alloc,($__internal_1_$__cuda_sm10x_tcgen05_guardrail_trap_phase_invalid_during_alloc - $__internal_0_$__cuda_sm10x_tcgen05_guardrail_trap_col_being_dealloced_not_returned_by_alloc)
$__internal_0_$__cuda_sm10x_tcgen05_guardrail_trap_col_being_dealloced_not_returned_by_alloc:
[----:B------:R-:W-:Y:S05]  /*30e0*/  BPT.TRAP 0x1 ;  /* 0x000000040000795c */ /* 0x000fea0000300000 */
[----:B------:R-:W-:-:S04]  /*30f0*/  IMAD.MOV.U32 R3, RZ, RZ, 0x0 ;  /* 0x00000000ff037424 */ /* 0x000fc800078e00ff */
[----:B------:R-:W-:Y:S05]  /*3100*/  RET.REL.NODEC R2 `(gluon_tcgen05) ;  /* 0xffffffcc02bc7950 */ /* 0x000fea0003c3ffff */
        .weak           $__internal_1_$__cuda_sm10x_tcgen05_guardrail_trap_phase_invalid_during_alloc
        .type           $__internal_1_$__cuda_sm10x_tcgen05_guardrail_trap_phase_invalid_during_alloc,@function
        .size           $__internal_1_$__cuda_sm10x_tcgen05_guardrail_trap_phase_invalid_during_alloc,($__internal_2_$__cuda_sm10x_tcgen05_guardrail_trap_unallocated_columns_being_dealloced - $__internal_1_$__cuda_sm10x_tcgen05_guardrail_trap_phase_invalid_during_alloc)
$__internal_1_$__cuda_sm10x_tcgen05_guardrail_trap_phase_invalid_during_alloc:
[----:B------:R-:W-:Y:S05]  /*3110*/  BPT.TRAP 0x1 ;  /* 0x000000040000795c */ /* 0x000fea0000300000 */
[----:B------:R-:W-:-:S04]  /*3120*/  IMAD.MOV.U32 R3, RZ, RZ, 0x0 ;  /* 0x00000000ff037424 */ /* 0x000fc800078e00ff */
[----:B------:R-:W-:Y:S05]  /*3130*/  RET.REL.NODEC R2 `(gluon_tcgen05) ;  /* 0xffffffcc02b07950 */ /* 0x000fea0003c3ffff */
        .weak           $__internal_2_$__cuda_sm10x_tcgen05_guardrail_trap_unallocated_columns_being_dealloced
        .type           $__internal_2_$__cuda_sm10x_tcgen05_guardrail_trap_unallocated_columns_being_dealloced,@function
        .size           $__internal_2_$__cuda_sm10x_tcgen05_guardrail_trap_unallocated_columns_being_dealloced,(.L_x_81 - $__internal_2_$__cuda_sm10x_tcgen05_guardrail_trap_unallocated_columns_being_dealloced)
$__internal_2_$__cuda_sm10x_tcgen05_guardrail_trap_unallocated_columns_being_dealloced:
[----:B------:R-:W-:Y:S05]  /*3140*/  BPT.TRAP 0x1 ;  /* 0x000000040000795c */ /* 0x000fea0000300000 */
[----:B------:R-:W-:-:S04]  /*3150*/  IMAD.MOV.U32 R3, RZ, RZ, 0x0 ;  /* 0x00000000ff037424 */ /* 0x000fc800078e00ff */
[----:B------:R-:W-:Y:S05]  /*3160*/  RET.REL.NODEC R2 `(gluon_tcgen05) ;  /* 0xffffffcc02a47950 */ /* 0x000fea0003c3ffff */
.L_x_78:
[----:B------:R-:W-:-:S00]  /*3170*/  BRA `(.L_x_78) ;  /* 0xfffffffc00fc7947 */ /* 0x000fc0000383ffff */
[----:B------:R-:W-:-:S00]  /*3180*/  NOP ;  /* 0x0000000000007918 */ /* 0x000fc00000000000 */
[----:B------:R-:W-:-:S00]  /*3190*/  NOP ;  /* 0x0000000000007918 */ /* 0x000fc00000000000 */
[----:B------:R-:W-:-:S00]  /*31a0*/  NOP ;  /* 0x0000000000007918 */ /* 0x000fc00000000000 */
[----:B------:R-:W-:-:S00]  /*31b0*/  NOP ;  /* 0x0000000000007918 */ /* 0x000fc00000000000 */
[----:B------:R-:W-:-:S00]  /*31c0*/  NOP ;  /* 0x0000000000007918 */ /* 0x000fc00000000000 */
[----:B------:R-:W-:-:S00]  /*31d0*/  NOP ;  /* 0x0000000000007918 */ /* 0x000fc00000000000 */
[----:B------:R-:W-:-:S00]  /*31e0*/  NOP ;  /* 0x0000000000007918 */ /* 0x000fc00000000000 */
[----:B------:R-:W-:-:S00]  /*31f0*/  NOP ;  /* 0x0000000000007918 */ /* 0x000fc00000000000 */
.L_x_81:


//--------------------- .nv.shared.gluon_tcgen05  --------------------------
	.section	.nv.shared.gluon_tcgen05,"aw",@nobits
	.sectionflags	@""
	.align	16
	.zero		1024


//--------------------- .nv.shared.reserved.0     --------------------------
	.section	.nv.shared.reserved.0,"aw",@nobits
	.align	8
	.weak		__nv_reservedSMEM_offset_0_alias
	.size		__nv_reservedSMEM_offset_0_alias, 0, 64
	.other		__nv_reservedSMEM_offset_0_alias,@"STO_CUDA_RESERVED_SHARED STV_DEFAULT"
__nv_reservedSMEM_offset_0_alias:
	.zero		0
.nv.shared.reserved.0:
	.zero		64
	.weak		__nv_reservedSMEM_allocation_phase
	.type		__nv_reservedSMEM_allocation_phase,@object
	.size		__nv_reservedSMEM_allocation_phase,(.L_0 - __nv_reservedSMEM_allocation_phase)
__nv_reservedSMEM_allocation_phase:
	.zero		1
.L_0:
	.zero		7
	.weak		__nv_reservedSMEM_devtool_atexit_pc
	.type		__nv_reservedSMEM_devtool_atexit_pc,@object
	.size		__nv_reservedSMEM_devtool_atexit_pc,(__nv_reservedSMEM_allocation_mask - __nv_reservedSMEM_devtool_atexit_pc)
__nv_reservedSMEM_devtool_atexit_pc:
	.zero		8
	.weak		__nv_reservedSMEM_allocation_mask
	.type		__nv_reservedSMEM_allocation_mask,@object
	.size		__nv_reservedSMEM_allocation_mask,(.L_2 - __nv_reservedSMEM_allocation_mask)
__nv_reservedSMEM_allocation_mask:
	.zero		4
.L_2:


//--------------------- .nv.constant0.gluon_tcgen05 --------------------------
	.section	.nv.constant0.gluon_tcgen05,"a",@progbits
	.sectionflags	@""
	.align	4
.nv.constant0.gluon_tcgen05:
	.zero		976


//--------------------- SYMBOLS --------------------------

	.type		.nv.reservedSmem.offset0,@object
	.size		.nv.reservedSmem.offset0,0x4
	.type		.nv.reservedSmem.cap,@object
	.size		.nv.reservedSmem.cap,0x4
